//
// Generated by NVIDIA NVVM Compiler
//
// Compiler Build ID: CL-36424714
// Cuda compilation tools, release 13.0, V13.0.88
// Based on NVVM 20.0.0
//

.version 9.0
.target sm_100
.address_size 64

	// .globl	_Z21softmaxDepthAdvergingPfS_S_iii
// _ZZ21softmaxDepthAdvergingPfS_S_iiiE7ds_tile has been demoted
// _ZZ21softmaxDepthAdvergingPfS_S_iiiE10depth_tile has been demoted

.visible .entry _Z21softmaxDepthAdvergingPfS_S_iii(
	.param .u64 .ptr .align 1 _Z21softmaxDepthAdvergingPfS_S_iii_param_0,
	.param .u64 .ptr .align 1 _Z21softmaxDepthAdvergingPfS_S_iii_param_1,
	.param .u64 .ptr .align 1 _Z21softmaxDepthAdvergingPfS_S_iii_param_2,
	.param .u32 _Z21softmaxDepthAdvergingPfS_S_iii_param_3,
	.param .u32 _Z21softmaxDepthAdvergingPfS_S_iii_param_4,
	.param .u32 _Z21softmaxDepthAdvergingPfS_S_iii_param_5
)
{
	.reg .pred 	%p<78>;
	.reg .b32 	%r<128>;
	.reg .b32 	%f<392>;
	.reg .b64 	%rd<13>;
	// demoted variable
	.shared .align 4 .b8 _ZZ21softmaxDepthAdvergingPfS_S_iiiE7ds_tile[12288];
	// demoted variable
	.shared .align 4 .b8 _ZZ21softmaxDepthAdvergingPfS_S_iiiE10depth_tile[4096];
	ld.param.u64 	%rd2, [_Z21softmaxDepthAdvergingPfS_S_iii_param_0];
	ld.param.u64 	%rd3, [_Z21softmaxDepthAdvergingPfS_S_iii_param_1];
	ld.param.u64 	%rd4, [_Z21softmaxDepthAdvergingPfS_S_iii_param_2];
	ld.param.u32 	%r21, [_Z21softmaxDepthAdvergingPfS_S_iii_param_3];
	ld.param.u32 	%r22, [_Z21softmaxDepthAdvergingPfS_S_iii_param_4];
	ld.param.u32 	%r23, [_Z21softmaxDepthAdvergingPfS_S_iii_param_5];
	mov.u32 	%r24, %ctaid.x;
	mov.u32 	%r1, %tid.x;
	add.s32 	%r2, %r1, -1;
	mad.lo.s32 	%r25, %r24, 30, %r2;
	mov.u32 	%r26, %ctaid.y;
	mov.u32 	%r3, %tid.y;
	mad.lo.s32 	%r27, %r26, 30, %r3;
	setp.ne.s32 	%p7, %r27, 0;
	add.s32 	%r28, %r27, -1;
	mad.lo.s32 	%r4, %r21, %r28, %r25;
	mul.lo.s32 	%r126, %r4, %r23;
	setp.le.s32 	%p8, %r27, %r22;
	and.pred  	%p9, %p7, %p8;
	setp.gt.s32 	%p10, %r25, -1;
	and.pred  	%p11, %p10, %p9;
	setp.lt.s32 	%p12, %r25, %r21;
	and.pred  	%p1, %p12, %p11;
	shl.b32 	%r29, %r3, 7;
	mov.u32 	%r30, _ZZ21softmaxDepthAdvergingPfS_S_iiiE10depth_tile;
	add.s32 	%r31, %r30, %r29;
	shl.b32 	%r32, %r1, 2;
	add.s32 	%r6, %r31, %r32;
	not.pred 	%p13, %p1;
	@%p13 bra 	$L__BB0_2;
	cvta.to.global.u64 	%rd5, %rd4;
	cvta.to.global.u64 	%rd6, %rd2;
	mul.wide.s32 	%rd7, %r4, 4;
	add.s64 	%rd8, %rd5, %rd7;
	ld.global.f32 	%f37, [%rd8];
	st.shared.f32 	[%r6], %f37;
	mul.wide.s32 	%rd9, %r126, 4;
	add.s64 	%rd10, %rd6, %rd9;
	ld.global.f32 	%f38, [%rd10];
	mov.u32 	%r38, _ZZ21softmaxDepthAdvergingPfS_S_iiiE7ds_tile;
	mad.lo.s32 	%r39, %r3, 384, %r38;
	mad.lo.s32 	%r40, %r1, 12, %r39;
	st.shared.f32 	[%r40], %f38;
	ld.global.f32 	%f39, [%rd10+4];
	st.shared.f32 	[%r40+4], %f39;
	ld.global.f32 	%f40, [%rd10+8];
	st.shared.f32 	[%r40+8], %f40;
	bra.uni 	$L__BB0_3;
$L__BB0_2:
	mov.b32 	%r33, 0;
	st.shared.u32 	[%r6], %r33;
	mov.u32 	%r34, _ZZ21softmaxDepthAdvergingPfS_S_iiiE7ds_tile;
	mad.lo.s32 	%r35, %r3, 384, %r34;
	mad.lo.s32 	%r36, %r1, 12, %r35;
	mov.b32 	%r37, 1065353216;
	st.shared.u32 	[%r36], %r37;
	st.shared.u32 	[%r36+4], %r33;
	st.shared.u32 	[%r36+8], %r33;
$L__BB0_3:
	bar.sync 	0;
	@%p13 bra 	$L__BB0_46;
	setp.gt.u32 	%p15, %r2, 30;
	setp.eq.s32 	%p16, %r3, 0;
	setp.gt.u32 	%p17, %r3, 31;
	or.pred  	%p18, %p15, %p17;
	or.pred  	%p19, %p18, %p16;
	@%p19 bra 	$L__BB0_46;
	ld.param.u32 	%r112, [_Z21softmaxDepthAdvergingPfS_S_iii_param_4];
	ld.param.u32 	%r99, [_Z21softmaxDepthAdvergingPfS_S_iii_param_3];
	add.s32 	%r7, %r3, -1;
	setp.le.u32 	%p20, %r3, %r112;
	setp.le.s32 	%p21, %r1, %r99;
	and.pred  	%p22, %p20, %p21;
	mov.f32 	%f377, 0f00000000;
	@%p22 bra 	$L__BB0_6;
	bra.uni 	$L__BB0_7;
$L__BB0_6:
	ld.shared.f32 	%f42, [%r6+-132];
	ld.shared.f32 	%f43, [%r6];
	sub.f32 	%f44, %f42, %f43;
	abs.f32 	%f45, %f44;
	mov.f32 	%f46, 0fC1200000;
	sub.f32 	%f47, %f46, %f45;
	fma.rn.f32 	%f48, %f47, 0f3BBB989D, 0f3F000000;
	cvt.sat.f32.f32 	%f49, %f48;
	mov.f32 	%f50, 0f4B400001;
	mov.f32 	%f51, 0f437C0000;
	fma.rm.f32 	%f52, %f49, %f51, %f50;
	add.f32 	%f53, %f52, 0fCB40007F;
	neg.f32 	%f54, %f53;
	fma.rn.f32 	%f55, %f47, 0f3FB8AA3B, %f54;
	fma.rn.f32 	%f56, %f47, 0f32A57060, %f55;
	mov.b32 	%r42, %f52;
	shl.b32 	%r43, %r42, 23;
	mov.b32 	%f57, %r43;
	ex2.approx.ftz.f32 	%f58, %f56;
	fma.rn.f32 	%f377, %f58, %f57, 0f00000000;
$L__BB0_7:
	ld.param.u32 	%r113, [_Z21softmaxDepthAdvergingPfS_S_iii_param_4];
	ld.param.u32 	%r100, [_Z21softmaxDepthAdvergingPfS_S_iii_param_3];
	setp.gt.u32 	%p23, %r3, %r113;
	setp.ge.s32 	%p24, %r1, %r100;
	or.pred  	%p25, %p23, %p24;
	@%p25 bra 	$L__BB0_9;
	ld.shared.f32 	%f59, [%r6+-128];
	ld.shared.f32 	%f60, [%r6];
	sub.f32 	%f61, %f59, %f60;
	abs.f32 	%f62, %f61;
	mov.f32 	%f63, 0fC1200000;
	sub.f32 	%f64, %f63, %f62;
	fma.rn.f32 	%f65, %f64, 0f3BBB989D, 0f3F000000;
	cvt.sat.f32.f32 	%f66, %f65;
	mov.f32 	%f67, 0f4B400001;
	mov.f32 	%f68, 0f437C0000;
	fma.rm.f32 	%f69, %f66, %f68, %f67;
	add.f32 	%f70, %f69, 0fCB40007F;
	neg.f32 	%f71, %f70;
	fma.rn.f32 	%f72, %f64, 0f3FB8AA3B, %f71;
	fma.rn.f32 	%f73, %f64, 0f32A57060, %f72;
	mov.b32 	%r44, %f69;
	shl.b32 	%r45, %r44, 23;
	mov.b32 	%f74, %r45;
	ex2.approx.ftz.f32 	%f75, %f73;
	fma.rn.f32 	%f377, %f75, %f74, %f377;
$L__BB0_9:
	ld.param.u32 	%r114, [_Z21softmaxDepthAdvergingPfS_S_iii_param_4];
	ld.param.u32 	%r101, [_Z21softmaxDepthAdvergingPfS_S_iii_param_3];
	setp.le.u32 	%p26, %r3, %r114;
	add.s32 	%r12, %r1, 1;
	setp.lt.s32 	%p27, %r12, %r101;
	and.pred  	%p2, %p26, %p27;
	not.pred 	%p28, %p2;
	@%p28 bra 	$L__BB0_12;
	or.b32  	%r47, %r12, %r7;
	and.b32  	%r48, %r47, 2147483616;
	setp.ne.s32 	%p29, %r48, 0;
	@%p29 bra 	$L__BB0_12;
	ld.shared.f32 	%f76, [%r6+-124];
	ld.shared.f32 	%f77, [%r6];
	sub.f32 	%f78, %f76, %f77;
	abs.f32 	%f79, %f78;
	mov.f32 	%f80, 0fC1200000;
	sub.f32 	%f81, %f80, %f79;
	fma.rn.f32 	%f82, %f81, 0f3BBB989D, 0f3F000000;
	cvt.sat.f32.f32 	%f83, %f82;
	mov.f32 	%f84, 0f4B400001;
	mov.f32 	%f85, 0f437C0000;
	fma.rm.f32 	%f86, %f83, %f85, %f84;
	add.f32 	%f87, %f86, 0fCB40007F;
	neg.f32 	%f88, %f87;
	fma.rn.f32 	%f89, %f81, 0f3FB8AA3B, %f88;
	fma.rn.f32 	%f90, %f81, 0f32A57060, %f89;
	mov.b32 	%r49, %f86;
	shl.b32 	%r50, %r49, 23;
	mov.b32 	%f91, %r50;
	ex2.approx.ftz.f32 	%f92, %f90;
	fma.rn.f32 	%f377, %f92, %f91, %f377;
$L__BB0_12:
	ld.param.u32 	%r115, [_Z21softmaxDepthAdvergingPfS_S_iii_param_4];
	ld.param.u32 	%r102, [_Z21softmaxDepthAdvergingPfS_S_iii_param_3];
	setp.gt.s32 	%p30, %r1, %r102;
	setp.ge.u32 	%p31, %r3, %r115;
	or.pred  	%p32, %p31, %p30;
	@%p32 bra 	$L__BB0_14;
	ld.shared.f32 	%f93, [%r6+-4];
	ld.shared.f32 	%f94, [%r6];
	sub.f32 	%f95, %f93, %f94;
	abs.f32 	%f96, %f95;
	mov.f32 	%f97, 0fC1200000;
	sub.f32 	%f98, %f97, %f96;
	fma.rn.f32 	%f99, %f98, 0f3BBB989D, 0f3F000000;
	cvt.sat.f32.f32 	%f100, %f99;
	mov.f32 	%f101, 0f4B400001;
	mov.f32 	%f102, 0f437C0000;
	fma.rm.f32 	%f103, %f100, %f102, %f101;
	add.f32 	%f104, %f103, 0fCB40007F;
	neg.f32 	%f105, %f104;
	fma.rn.f32 	%f106, %f98, 0f3FB8AA3B, %f105;
	fma.rn.f32 	%f107, %f98, 0f32A57060, %f106;
	mov.b32 	%r51, %f103;
	shl.b32 	%r52, %r51, 23;
	mov.b32 	%f108, %r52;
	ex2.approx.ftz.f32 	%f109, %f107;
	fma.rn.f32 	%f377, %f109, %f108, %f377;
$L__BB0_14:
	ld.param.u32 	%r116, [_Z21softmaxDepthAdvergingPfS_S_iii_param_4];
	ld.param.u32 	%r103, [_Z21softmaxDepthAdvergingPfS_S_iii_param_3];
	setp.ge.u32 	%p33, %r3, %r116;
	setp.ge.s32 	%p34, %r1, %r103;
	or.pred  	%p35, %p33, %p34;
	@%p35 bra 	$L__BB0_16;
	ld.shared.f32 	%f110, [%r6];
	sub.f32 	%f111, %f110, %f110;
	abs.f32 	%f112, %f111;
	mov.f32 	%f113, 0fC1200000;
	sub.f32 	%f114, %f113, %f112;
	fma.rn.f32 	%f115, %f114, 0f3BBB989D, 0f3F000000;
	cvt.sat.f32.f32 	%f116, %f115;
	mov.f32 	%f117, 0f4B400001;
	mov.f32 	%f118, 0f437C0000;
	fma.rm.f32 	%f119, %f116, %f118, %f117;
	add.f32 	%f120, %f119, 0fCB40007F;
	neg.f32 	%f121, %f120;
	fma.rn.f32 	%f122, %f114, 0f3FB8AA3B, %f121;
	fma.rn.f32 	%f123, %f114, 0f32A57060, %f122;
	mov.b32 	%r53, %f119;
	shl.b32 	%r54, %r53, 23;
	mov.b32 	%f124, %r54;
	ex2.approx.ftz.f32 	%f125, %f123;
	fma.rn.f32 	%f377, %f125, %f124, %f377;
$L__BB0_16:
	ld.param.u32 	%r117, [_Z21softmaxDepthAdvergingPfS_S_iii_param_4];
	ld.param.u32 	%r104, [_Z21softmaxDepthAdvergingPfS_S_iii_param_3];
	setp.lt.u32 	%p36, %r3, %r117;
	setp.lt.s32 	%p37, %r12, %r104;
	and.b32  	%r55, %r12, 32;
	setp.eq.s32 	%p38, %r55, 0;
	and.pred  	%p39, %p37, %p38;
	and.pred  	%p3, %p36, %p39;
	not.pred 	%p40, %p3;
	@%p40 bra 	$L__BB0_18;
	ld.shared.f32 	%f126, [%r6+4];
	ld.shared.f32 	%f127, [%r6];
	sub.f32 	%f128, %f126, %f127;
	abs.f32 	%f129, %f128;
	mov.f32 	%f130, 0fC1200000;
	sub.f32 	%f131, %f130, %f129;
	fma.rn.f32 	%f132, %f131, 0f3BBB989D, 0f3F000000;
	cvt.sat.f32.f32 	%f133, %f132;
	mov.f32 	%f134, 0f4B400001;
	mov.f32 	%f135, 0f437C0000;
	fma.rm.f32 	%f136, %f133, %f135, %f134;
	add.f32 	%f137, %f136, 0fCB40007F;
	neg.f32 	%f138, %f137;
	fma.rn.f32 	%f139, %f131, 0f3FB8AA3B, %f138;
	fma.rn.f32 	%f140, %f131, 0f32A57060, %f139;
	mov.b32 	%r56, %f136;
	shl.b32 	%r57, %r56, 23;
	mov.b32 	%f141, %r57;
	ex2.approx.ftz.f32 	%f142, %f140;
	fma.rn.f32 	%f377, %f142, %f141, %f377;
$L__BB0_18:
	ld.param.u32 	%r118, [_Z21softmaxDepthAdvergingPfS_S_iii_param_4];
	ld.param.u32 	%r105, [_Z21softmaxDepthAdvergingPfS_S_iii_param_3];
	setp.le.s32 	%p41, %r1, %r105;
	add.s32 	%r13, %r3, 1;
	setp.lt.u32 	%p42, %r13, %r118;
	and.pred  	%p43, %p42, %p41;
	and.b32  	%r14, %r13, 32;
	setp.eq.s32 	%p44, %r14, 0;
	and.pred  	%p4, %p43, %p44;
	not.pred 	%p45, %p4;
	@%p45 bra 	$L__BB0_20;
	ld.shared.f32 	%f143, [%r6+124];
	ld.shared.f32 	%f144, [%r6];
	sub.f32 	%f145, %f143, %f144;
	abs.f32 	%f146, %f145;
	mov.f32 	%f147, 0fC1200000;
	sub.f32 	%f148, %f147, %f146;
	fma.rn.f32 	%f149, %f148, 0f3BBB989D, 0f3F000000;
	cvt.sat.f32.f32 	%f150, %f149;
	mov.f32 	%f151, 0f4B400001;
	mov.f32 	%f152, 0f437C0000;
	fma.rm.f32 	%f153, %f150, %f152, %f151;
	add.f32 	%f154, %f153, 0fCB40007F;
	neg.f32 	%f155, %f154;
	fma.rn.f32 	%f156, %f148, 0f3FB8AA3B, %f155;
	fma.rn.f32 	%f157, %f148, 0f32A57060, %f156;
	mov.b32 	%r58, %f153;
	shl.b32 	%r59, %r58, 23;
	mov.b32 	%f158, %r59;
	ex2.approx.ftz.f32 	%f159, %f157;
	fma.rn.f32 	%f377, %f159, %f158, %f377;
$L__BB0_20:
	ld.param.u32 	%r119, [_Z21softmaxDepthAdvergingPfS_S_iii_param_4];
	ld.param.u32 	%r106, [_Z21softmaxDepthAdvergingPfS_S_iii_param_3];
	setp.eq.s32 	%p46, %r14, 0;
	setp.lt.u32 	%p47, %r13, %r119;
	setp.lt.s32 	%p48, %r1, %r106;
	and.pred  	%p49, %p48, %p46;
	and.pred  	%p5, %p49, %p47;
	not.pred 	%p50, %p5;
	@%p50 bra 	$L__BB0_22;
	ld.shared.f32 	%f160, [%r6+128];
	ld.shared.f32 	%f161, [%r6];
	sub.f32 	%f162, %f160, %f161;
	abs.f32 	%f163, %f162;
	mov.f32 	%f164, 0fC1200000;
	sub.f32 	%f165, %f164, %f163;
	fma.rn.f32 	%f166, %f165, 0f3BBB989D, 0f3F000000;
	cvt.sat.f32.f32 	%f167, %f166;
	mov.f32 	%f168, 0f4B400001;
	mov.f32 	%f169, 0f437C0000;
	fma.rm.f32 	%f170, %f167, %f169, %f168;
	add.f32 	%f171, %f170, 0fCB40007F;
	neg.f32 	%f172, %f171;
	fma.rn.f32 	%f173, %f165, 0f3FB8AA3B, %f172;
	fma.rn.f32 	%f174, %f165, 0f32A57060, %f173;
	mov.b32 	%r60, %f170;
	shl.b32 	%r61, %r60, 23;
	mov.b32 	%f175, %r61;
	ex2.approx.ftz.f32 	%f176, %f174;
	fma.rn.f32 	%f377, %f176, %f175, %f377;
$L__BB0_22:
	ld.param.u32 	%r120, [_Z21softmaxDepthAdvergingPfS_S_iii_param_4];
	ld.param.u32 	%r107, [_Z21softmaxDepthAdvergingPfS_S_iii_param_3];
	setp.lt.u32 	%p51, %r13, %r120;
	setp.lt.s32 	%p52, %r12, %r107;
	and.pred  	%p6, %p51, %p52;
	not.pred 	%p53, %p6;
	@%p53 bra 	$L__BB0_25;
	or.b32  	%r62, %r12, %r13;
	and.b32  	%r63, %r62, 32;
	setp.ne.s32 	%p54, %r63, 0;
	@%p54 bra 	$L__BB0_25;
	ld.shared.f32 	%f177, [%r6+132];
	ld.shared.f32 	%f178, [%r6];
	sub.f32 	%f179, %f177, %f178;
	abs.f32 	%f180, %f179;
	mov.f32 	%f181, 0fC1200000;
	sub.f32 	%f182, %f181, %f180;
	fma.rn.f32 	%f183, %f182, 0f3BBB989D, 0f3F000000;
	cvt.sat.f32.f32 	%f184, %f183;
	mov.f32 	%f185, 0f4B400001;
	mov.f32 	%f186, 0f437C0000;
	fma.rm.f32 	%f187, %f184, %f186, %f185;
	add.f32 	%f188, %f187, 0fCB40007F;
	neg.f32 	%f189, %f188;
	fma.rn.f32 	%f190, %f182, 0f3FB8AA3B, %f189;
	fma.rn.f32 	%f191, %f182, 0f32A57060, %f190;
	mov.b32 	%r64, %f187;
	shl.b32 	%r65, %r64, 23;
	mov.b32 	%f192, %r65;
	ex2.approx.ftz.f32 	%f193, %f191;
	fma.rn.f32 	%f377, %f193, %f192, %f377;
$L__BB0_25:
	setp.gt.s32 	%p55, %r23, 0;
	@%p55 bra 	$L__BB0_26;
	bra.uni 	$L__BB0_46;
$L__BB0_26:
	or.b32  	%r66, %r12, %r7;
	and.b32  	%r8, %r66, 2147483616;
	or.b32  	%r67, %r12, %r13;
	and.b32  	%r9, %r67, 32;
	neg.s32 	%r127, %r23;
	mul.lo.s32 	%r68, %r1, 12;
	mad.lo.s32 	%r69, %r3, 384, %r68;
	mov.u32 	%r70, _ZZ21softmaxDepthAdvergingPfS_S_iiiE7ds_tile;
	add.s32 	%r125, %r70, %r69;
	cvta.to.global.u64 	%rd1, %rd3;
$L__BB0_27:
	ld.param.u32 	%r121, [_Z21softmaxDepthAdvergingPfS_S_iii_param_4];
	ld.param.u32 	%r108, [_Z21softmaxDepthAdvergingPfS_S_iii_param_3];
	mov.u32 	%r71, %tid.y;
	setp.gt.u32 	%p56, %r71, %r121;
	mov.u32 	%r72, %tid.x;
	setp.gt.s32 	%p57, %r72, %r108;
	mov.f32 	%f384, 0f00000000;
	or.pred  	%p58, %p56, %p57;
	@%p58 bra 	$L__BB0_29;
	ld.shared.f32 	%f195, [%r6+-132];
	ld.shared.f32 	%f196, [%r6];
	sub.f32 	%f197, %f195, %f196;
	abs.f32 	%f198, %f197;
	mov.f32 	%f199, 0fC1200000;
	sub.f32 	%f200, %f199, %f198;
	fma.rn.f32 	%f201, %f200, 0f3BBB989D, 0f3F000000;
	cvt.sat.f32.f32 	%f202, %f201;
	mov.f32 	%f203, 0f4B400001;
	mov.f32 	%f204, 0f437C0000;
	fma.rm.f32 	%f205, %f202, %f204, %f203;
	add.f32 	%f206, %f205, 0fCB40007F;
	neg.f32 	%f207, %f206;
	fma.rn.f32 	%f208, %f200, 0f3FB8AA3B, %f207;
	fma.rn.f32 	%f209, %f200, 0f32A57060, %f208;
	mov.b32 	%r73, %f205;
	shl.b32 	%r74, %r73, 23;
	mov.b32 	%f210, %r74;
	ex2.approx.ftz.f32 	%f211, %f209;
	mul.f32 	%f212, %f211, %f210;
	div.rn.f32 	%f213, %f212, %f377;
	ld.shared.f32 	%f214, [%r125+-396];
	fma.rn.f32 	%f384, %f214, %f213, 0f00000000;
$L__BB0_29:
	ld.param.u32 	%r122, [_Z21softmaxDepthAdvergingPfS_S_iii_param_4];
	ld.param.u32 	%r109, [_Z21softmaxDepthAdvergingPfS_S_iii_param_3];
	mov.u32 	%r75, %tid.y;
	setp.gt.u32 	%p59, %r75, %r122;
	mov.u32 	%r76, %tid.x;
	setp.ge.s32 	%p60, %r76, %r109;
	or.pred  	%p61, %p59, %p60;
	@%p61 bra 	$L__BB0_31;
	ld.shared.f32 	%f215, [%r6+-128];
	ld.shared.f32 	%f216, [%r6];
	sub.f32 	%f217, %f215, %f216;
	abs.f32 	%f218, %f217;
	mov.f32 	%f219, 0fC1200000;
	sub.f32 	%f220, %f219, %f218;
	fma.rn.f32 	%f221, %f220, 0f3BBB989D, 0f3F000000;
	cvt.sat.f32.f32 	%f222, %f221;
	mov.f32 	%f223, 0f4B400001;
	mov.f32 	%f224, 0f437C0000;
	fma.rm.f32 	%f225, %f222, %f224, %f223;
	add.f32 	%f226, %f225, 0fCB40007F;
	neg.f32 	%f227, %f226;
	fma.rn.f32 	%f228, %f220, 0f3FB8AA3B, %f227;
	fma.rn.f32 	%f229, %f220, 0f32A57060, %f228;
	mov.b32 	%r77, %f225;
	shl.b32 	%r78, %r77, 23;
	mov.b32 	%f230, %r78;
	ex2.approx.ftz.f32 	%f231, %f229;
	mul.f32 	%f232, %f231, %f230;
	div.rn.f32 	%f233, %f232, %f377;
	ld.shared.f32 	%f234, [%r125+-384];
	fma.rn.f32 	%f384, %f234, %f233, %f384;
$L__BB0_31:
	setp.ne.s32 	%p62, %r8, 0;
	or.pred  	%p64, %p28, %p62;
	@%p64 bra 	$L__BB0_33;
	ld.shared.f32 	%f235, [%r6+-124];
	ld.shared.f32 	%f236, [%r6];
	sub.f32 	%f237, %f235, %f236;
	abs.f32 	%f238, %f237;
	mov.f32 	%f239, 0fC1200000;
	sub.f32 	%f240, %f239, %f238;
	fma.rn.f32 	%f241, %f240, 0f3BBB989D, 0f3F000000;
	cvt.sat.f32.f32 	%f242, %f241;
	mov.f32 	%f243, 0f4B400001;
	mov.f32 	%f244, 0f437C0000;
	fma.rm.f32 	%f245, %f242, %f244, %f243;
	add.f32 	%f246, %f245, 0fCB40007F;
	neg.f32 	%f247, %f246;
	fma.rn.f32 	%f248, %f240, 0f3FB8AA3B, %f247;
	fma.rn.f32 	%f249, %f240, 0f32A57060, %f248;
	mov.b32 	%r80, %f245;
	shl.b32 	%r81, %r80, 23;
	mov.b32 	%f250, %r81;
	ex2.approx.ftz.f32 	%f251, %f249;
	mul.f32 	%f252, %f251, %f250;
	div.rn.f32 	%f253, %f252, %f377;
	ld.shared.f32 	%f254, [%r125+-372];
	fma.rn.f32 	%f384, %f254, %f253, %f384;
$L__BB0_33:
	ld.param.u32 	%r123, [_Z21softmaxDepthAdvergingPfS_S_iii_param_4];
	ld.param.u32 	%r110, [_Z21softmaxDepthAdvergingPfS_S_iii_param_3];
	mov.u32 	%r82, %tid.y;
	setp.ge.u32 	%p65, %r82, %r123;
	mov.u32 	%r83, %tid.x;
	setp.gt.s32 	%p66, %r83, %r110;
	or.pred  	%p67, %p65, %p66;
	@%p67 bra 	$L__BB0_35;
	ld.shared.f32 	%f255, [%r6+-4];
	ld.shared.f32 	%f256, [%r6];
	sub.f32 	%f257, %f255, %f256;
	abs.f32 	%f258, %f257;
	mov.f32 	%f259, 0fC1200000;
	sub.f32 	%f260, %f259, %f258;
	fma.rn.f32 	%f261, %f260, 0f3BBB989D, 0f3F000000;
	cvt.sat.f32.f32 	%f262, %f261;
	mov.f32 	%f263, 0f4B400001;
	mov.f32 	%f264, 0f437C0000;
	fma.rm.f32 	%f265, %f262, %f264, %f263;
	add.f32 	%f266, %f265, 0fCB40007F;
	neg.f32 	%f267, %f266;
	fma.rn.f32 	%f268, %f260, 0f3FB8AA3B, %f267;
	fma.rn.f32 	%f269, %f260, 0f32A57060, %f268;
	mov.b32 	%r84, %f265;
	shl.b32 	%r85, %r84, 23;
	mov.b32 	%f270, %r85;
	ex2.approx.ftz.f32 	%f271, %f269;
	mul.f32 	%f272, %f271, %f270;
	div.rn.f32 	%f273, %f272, %f377;
	ld.shared.f32 	%f274, [%r125+-12];
	fma.rn.f32 	%f384, %f274, %f273, %f384;
$L__BB0_35:
	ld.param.u32 	%r124, [_Z21softmaxDepthAdvergingPfS_S_iii_param_4];
	ld.param.u32 	%r111, [_Z21softmaxDepthAdvergingPfS_S_iii_param_3];
	mov.u32 	%r86, %tid.y;
	setp.ge.u32 	%p68, %r86, %r124;
	mov.u32 	%r87, %tid.x;
	setp.ge.s32 	%p69, %r87, %r111;
	or.pred  	%p70, %p68, %p69;
	@%p70 bra 	$L__BB0_37;
	ld.shared.f32 	%f275, [%r6];
	sub.f32 	%f276, %f275, %f275;
	abs.f32 	%f277, %f276;
	mov.f32 	%f278, 0fC1200000;
	sub.f32 	%f279, %f278, %f277;
	fma.rn.f32 	%f280, %f279, 0f3BBB989D, 0f3F000000;
	cvt.sat.f32.f32 	%f281, %f280;
	mov.f32 	%f282, 0f4B400001;
	mov.f32 	%f283, 0f437C0000;
	fma.rm.f32 	%f284, %f281, %f283, %f282;
	add.f32 	%f285, %f284, 0fCB40007F;
	neg.f32 	%f286, %f285;
	fma.rn.f32 	%f287, %f279, 0f3FB8AA3B, %f286;
	fma.rn.f32 	%f288, %f279, 0f32A57060, %f287;
	mov.b32 	%r88, %f284;
	shl.b32 	%r89, %r88, 23;
	mov.b32 	%f289, %r89;
	ex2.approx.ftz.f32 	%f290, %f288;
	mul.f32 	%f291, %f290, %f289;
	div.rn.f32 	%f292, %f291, %f377;
	ld.shared.f32 	%f293, [%r125];
	fma.rn.f32 	%f384, %f293, %f292, %f384;
$L__BB0_37:
	@%p40 bra 	$L__BB0_39;
	ld.shared.f32 	%f294, [%r6+4];
	ld.shared.f32 	%f295, [%r6];
	sub.f32 	%f296, %f294, %f295;
	abs.f32 	%f297, %f296;
	mov.f32 	%f298, 0fC1200000;
	sub.f32 	%f299, %f298, %f297;
	fma.rn.f32 	%f300, %f299, 0f3BBB989D, 0f3F000000;
	cvt.sat.f32.f32 	%f301, %f300;
	mov.f32 	%f302, 0f4B400001;
	mov.f32 	%f303, 0f437C0000;
	fma.rm.f32 	%f304, %f301, %f303, %f302;
	add.f32 	%f305, %f304, 0fCB40007F;
	neg.f32 	%f306, %f305;
	fma.rn.f32 	%f307, %f299, 0f3FB8AA3B, %f306;
	fma.rn.f32 	%f308, %f299, 0f32A57060, %f307;
	mov.b32 	%r90, %f304;
	shl.b32 	%r91, %r90, 23;
	mov.b32 	%f309, %r91;
	ex2.approx.ftz.f32 	%f310, %f308;
	mul.f32 	%f311, %f310, %f309;
	div.rn.f32 	%f312, %f311, %f377;
	ld.shared.f32 	%f313, [%r125+12];
	fma.rn.f32 	%f384, %f313, %f312, %f384;
$L__BB0_39:
	@%p45 bra 	$L__BB0_41;
	ld.shared.f32 	%f314, [%r6+124];
	ld.shared.f32 	%f315, [%r6];
	sub.f32 	%f316, %f314, %f315;
	abs.f32 	%f317, %f316;
	mov.f32 	%f318, 0fC1200000;
	sub.f32 	%f319, %f318, %f317;
	fma.rn.f32 	%f320, %f319, 0f3BBB989D, 0f3F000000;
	cvt.sat.f32.f32 	%f321, %f320;
	mov.f32 	%f322, 0f4B400001;
	mov.f32 	%f323, 0f437C0000;
	fma.rm.f32 	%f324, %f321, %f323, %f322;
	add.f32 	%f325, %f324, 0fCB40007F;
	neg.f32 	%f326, %f325;
	fma.rn.f32 	%f327, %f319, 0f3FB8AA3B, %f326;
	fma.rn.f32 	%f328, %f319, 0f32A57060, %f327;
	mov.b32 	%r92, %f324;
	shl.b32 	%r93, %r92, 23;
	mov.b32 	%f329, %r93;
	ex2.approx.ftz.f32 	%f330, %f328;
	mul.f32 	%f331, %f330, %f329;
	div.rn.f32 	%f332, %f331, %f377;
	ld.shared.f32 	%f333, [%r125+372];
	fma.rn.f32 	%f384, %f333, %f332, %f384;
$L__BB0_41:
	@%p50 bra 	$L__BB0_43;
	ld.shared.f32 	%f334, [%r6+128];
	ld.shared.f32 	%f335, [%r6];
	sub.f32 	%f336, %f334, %f335;
	abs.f32 	%f337, %f336;
	mov.f32 	%f338, 0fC1200000;
	sub.f32 	%f339, %f338, %f337;
	fma.rn.f32 	%f340, %f339, 0f3BBB989D, 0f3F000000;
	cvt.sat.f32.f32 	%f341, %f340;
	mov.f32 	%f342, 0f4B400001;
	mov.f32 	%f343, 0f437C0000;
	fma.rm.f32 	%f344, %f341, %f343, %f342;
	add.f32 	%f345, %f344, 0fCB40007F;
	neg.f32 	%f346, %f345;
	fma.rn.f32 	%f347, %f339, 0f3FB8AA3B, %f346;
	fma.rn.f32 	%f348, %f339, 0f32A57060, %f347;
	mov.b32 	%r94, %f344;
	shl.b32 	%r95, %r94, 23;
	mov.b32 	%f349, %r95;
	ex2.approx.ftz.f32 	%f350, %f348;
	mul.f32 	%f351, %f350, %f349;
	div.rn.f32 	%f352, %f351, %f377;
	ld.shared.f32 	%f353, [%r125+384];
	fma.rn.f32 	%f384, %f353, %f352, %f384;
$L__BB0_43:
	setp.ne.s32 	%p74, %r9, 0;
	or.pred  	%p76, %p53, %p74;
	@%p76 bra 	$L__BB0_45;
	ld.shared.f32 	%f354, [%r6+132];
	ld.shared.f32 	%f355, [%r6];
	sub.f32 	%f356, %f354, %f355;
	abs.f32 	%f357, %f356;
	mov.f32 	%f358, 0fC1200000;
	sub.f32 	%f359, %f358, %f357;
	fma.rn.f32 	%f360, %f359, 0f3BBB989D, 0f3F000000;
	cvt.sat.f32.f32 	%f361, %f360;
	mov.f32 	%f362, 0f4B400001;
	mov.f32 	%f363, 0f437C0000;
	fma.rm.f32 	%f364, %f361, %f363, %f362;
	add.f32 	%f365, %f364, 0fCB40007F;
	neg.f32 	%f366, %f365;
	fma.rn.f32 	%f367, %f359, 0f3FB8AA3B, %f366;
	fma.rn.f32 	%f368, %f359, 0f32A57060, %f367;
	mov.b32 	%r97, %f364;
	shl.b32 	%r98, %r97, 23;
	mov.b32 	%f369, %r98;
	ex2.approx.ftz.f32 	%f370, %f368;
	mul.f32 	%f371, %f370, %f369;
	div.rn.f32 	%f372, %f371, %f377;
	ld.shared.f32 	%f373, [%r125+396];
	fma.rn.f32 	%f384, %f373, %f372, %f384;
$L__BB0_45:
	mul.wide.s32 	%rd11, %r126, 4;
	add.s64 	%rd12, %rd1, %rd11;
	st.global.f32 	[%rd12], %f384;
	add.s32 	%r127, %r127, 1;
	setp.ne.s32 	%p77, %r127, 0;
	add.s32 	%r126, %r126, 1;
	add.s32 	%r125, %r125, 4;
	@%p77 bra 	$L__BB0_27;
$L__BB0_46:
	ret;

}


// ===== COMPILED SASS (sm_100) =====

	.target	sm_100

	.elftype	@"ET_EXEC"


//--------------------- .note.nv.tkinfo           --------------------------
	.section	.note.nv.tkinfo,"",@"SHT_NOTE"
	.sectionflags	@"SHF_NOTE_NV_TKINFO"
	.tkinfo
        /*0018*/ 	.word	0x00000002
        /*0030*/ 	.string	""
        /*0030*/ 	.string	"ptxas"
        /*0030*/ 	.string	"Cuda compilation tools, release 13.0, V13.0.88"
        /*0030*/ 	.string	"Build cuda_13.0.r13.0/compiler.36424714_0"
        /*0030*/ 	.string	"-arch sm_100 -m 64 "



//--------------------- .note.nv.cuinfo           --------------------------
	.section	.note.nv.cuinfo,"",@"SHT_NOTE"
	.sectionflags	@"SHF_NOTE_NV_CUINFO"
        /*0018*/ 	.short	0x0002
        /*001a*/ 	.short	0x0064
        /*001c*/ 	.short	0x0082
	.zero		2


//--------------------- .nv.info                  --------------------------
	.section	.nv.info,"",@"SHT_CUDA_INFO"
	.align	4


	//----- nvinfo : EIATTR_REGCOUNT
	.align		4
        /*0000*/ 	.byte	0x04, 0x2f
        /*0002*/ 	.short	(.L_1 - .L_0)
	.align		4
.L_0:
        /*0004*/ 	.word	index@(_Z21softmaxDepthAdvergingPfS_S_iii)
        /*0008*/ 	.word	0x00000019


	//----- nvinfo : EIATTR_FRAME_SIZE
	.align		4
.L_1:
        /*000c*/ 	.byte	0x04, 0x11
        /*000e*/ 	.short	(.L_3 - .L_2)
	.align		4
.L_2:
        /*0010*/ 	.word	index@($__internal_0_$__cuda_sm3x_div_rn_noftz_f32_slowpath)
        /*0014*/ 	.word	0x00000000


	//----- nvinfo : EIATTR_FRAME_SIZE
	.align		4
.L_3:
        /*0018*/ 	.byte	0x04, 0x11
        /*001a*/ 	.short	(.L_5 - .L_4)
	.align		4
.L_4:
        /*001c*/ 	.word	index@(_Z21softmaxDepthAdvergingPfS_S_iii)
        /*0020*/ 	.word	0x00000000


	//----- nvinfo : EIATTR_MIN_STACK_SIZE
	.align		4
.L_5:
        /*0024*/ 	.byte	0x04, 0x12
        /*0026*/ 	.short	(.L_7 - .L_6)
	.align		4
.L_6:
        /*0028*/ 	.word	index@(_Z21softmaxDepthAdvergingPfS_S_iii)
        /*002c*/ 	.word	0x00000000
.L_7:


//--------------------- .nv.compat                --------------------------
	.section	.nv.compat,"",@"SHT_CUDA_COMPAT_INFO"
	.align	4
        /*0000*/ 	.byte	0x02, 0x09, 0x00, 0x00, 0x02, 0x02, 0x01, 0x00, 0x02, 0x05, 0x05, 0x00, 0x03, 0x07, 0x01, 0x01
        /*0010*/ 	.byte	0x02, 0x03, 0x00, 0x00, 0x02, 0x06, 0x01, 0x00, 0x04, 0x0b, 0x08, 0x00, 0x01, 0x00, 0x00, 0x00
        /*0020*/ 	.byte	0x00, 0x00, 0x00, 0x00


//--------------------- .nv.info._Z21softmaxDepthAdvergingPfS_S_iii --------------------------
	.section	.nv.info._Z21softmaxDepthAdvergingPfS_S_iii,"",@"SHT_CUDA_INFO"
	.sectionflags	@""
	.align	4


	//----- nvinfo : EIATTR_CUDA_API_VERSION
	.align		4
        /*0000*/ 	.byte	0x04, 0x37
        /*0002*/ 	.short	(.L_9 - .L_8)
.L_8:
        /*0004*/ 	.word	0x00000082


	//----- nvinfo : EIATTR_KPARAM_INFO
	.align		4
.L_9:
        /*0008*/ 	.byte	0x04, 0x17
        /*000a*/ 	.short	(.L_11 - .L_10)
.L_10:
        /*000c*/ 	.word	0x00000000
        /*0010*/ 	.short	0x0005
        /*0012*/ 	.short	0x0020
        /*0014*/ 	.byte	0x00, 0xf0, 0x11, 0x00


	//----- nvinfo : EIATTR_KPARAM_INFO
	.align		4
.L_11:
        /*0018*/ 	.byte	0x04, 0x17
        /*001a*/ 	.short	(.L_13 - .L_12)
.L_12:
        /*001c*/ 	.word	0x00000000
        /*0020*/ 	.short	0x0004
        /*0022*/ 	.short	0x001c
        /*0024*/ 	.byte	0x00, 0xf0, 0x11, 0x00


	//----- nvinfo : EIATTR_KPARAM_INFO
	.align		4
.L_13:
        /*0028*/ 	.byte	0x04, 0x17
        /*002a*/ 	.short	(.L_15 - .L_14)
.L_14:
        /*002c*/ 	.word	0x00000000
        /*0030*/ 	.short	0x0003
        /*0032*/ 	.short	0x0018
        /*0034*/ 	.byte	0x00, 0xf0, 0x11, 0x00


	//----- nvinfo : EIATTR_KPARAM_INFO
	.align		4
.L_15:
        /*0038*/ 	.byte	0x04, 0x17
        /*003a*/ 	.short	(.L_17 - .L_16)
.L_16:
        /*003c*/ 	.word	0x00000000
        /*0040*/ 	.short	0x0002
        /*0042*/ 	.short	0x0010
        /*0044*/ 	.byte	0x00, 0xf5, 0x21, 0x00


	//----- nvinfo : EIATTR_KPARAM_INFO
	.align		4
.L_17:
        /*0048*/ 	.byte	0x04, 0x17
        /*004a*/ 	.short	(.L_19 - .L_18)
.L_18:
        /*004c*/ 	.word	0x00000000
        /*0050*/ 	.short	0x0001
        /*0052*/ 	.short	0x0008
        /*0054*/ 	.byte	0x00, 0xf5, 0x21, 0x00


	//----- nvinfo : EIATTR_KPARAM_INFO
	.align		4
.L_19:
        /*0058*/ 	.byte	0x04, 0x17
        /*005a*/ 	.short	(.L_21 - .L_20)
.L_20:
        /*005c*/ 	.word	0x00000000
        /*0060*/ 	.short	0x0000
        /*0062*/ 	.short	0x0000
        /*0064*/ 	.byte	0x00, 0xf5, 0x21, 0x00


	//----- nvinfo : EIATTR_SPARSE_MMA_MASK
	.align		4
.L_21:
        /*0068*/ 	.byte	0x03, 0x50
        /*006a*/ 	.short	0x0000


	//----- nvinfo : EIATTR_MAXREG_COUNT
	.align		4
        /*006c*/ 	.byte	0x03, 0x1b
        /*006e*/ 	.short	0x00ff


	//----- nvinfo : EIATTR_NUM_BARRIERS
	.align		4
        /*0070*/ 	.byte	0x02, 0x4c
        /*0072*/ 	.byte	0x01
	.zero		1


	//----- nvinfo : EIATTR_MERCURY_ISA_VERSION
	.align		4
        /*0074*/ 	.byte	0x03, 0x5f
        /*0076*/ 	.short	0x0101


	//----- nvinfo : EIATTR_VRC_CTA_INIT_COUNT
	.align		4
        /*0078*/ 	.byte	0x02, 0x4a
	.zero		1
	.zero		1


	//----- nvinfo : EIATTR_EXIT_INSTR_OFFSETS
	.align		4
        /*007c*/ 	.byte	0x04, 0x1c
        /*007e*/ 	.short	(.L_23 - .L_22)


	//   ....[0]....
.L_22:
        /*0080*/ 	.word	0x00000310


	//   ....[1]....
        /*0084*/ 	.word	0x00000350


	//   ....[2]....
        /*0088*/ 	.word	0x00000f30


	//   ....[3]....
        /*008c*/ 	.word	0x00002360


	//----- nvinfo : EIATTR_CRS_STACK_SIZE
	.align		4
.L_23:
        /*0090*/ 	.byte	0x04, 0x1e
        /*0092*/ 	.short	(.L_25 - .L_24)
.L_24:
        /*0094*/ 	.word	0x00000000


	//----- nvinfo : EIATTR_CBANK_PARAM_SIZE
	.align		4
.L_25:
        /*0098*/ 	.byte	0x03, 0x19
        /*009a*/ 	.short	0x0024


	//----- nvinfo : EIATTR_PARAM_CBANK
	.align		4
        /*009c*/ 	.byte	0x04, 0x0a
        /*009e*/ 	.short	(.L_27 - .L_26)
	.align		4
.L_26:
        /*00a0*/ 	.word	index@(.nv.constant0._Z21softmaxDepthAdvergingPfS_S_iii)
        /*00a4*/ 	.short	0x0380
        /*00a6*/ 	.short	0x0024


	//----- nvinfo : EIATTR_SW_WAR
	.align		4
.L_27:
        /*00a8*/ 	.byte	0x04, 0x36
        /*00aa*/ 	.short	(.L_29 - .L_28)
.L_28:
        /*00ac*/ 	.word	0x00000008
.L_29:


//--------------------- .nv.callgraph             --------------------------
	.section	.nv.callgraph,"",@"SHT_CUDA_CALLGRAPH"
	.align	4
	.sectionentsize	8
	.align		4
        /*0000*/ 	.word	0x00000000
	.align		4
        /*0004*/ 	.word	0xffffffff
	.align		4
        /*0008*/ 	.word	0x00000000
	.align		4
        /*000c*/ 	.word	0xfffffffe
	.align		4
        /*0010*/ 	.word	0x00000000
	.align		4
        /*0014*/ 	.word	0xfffffffd
	.align		4
        /*0018*/ 	.word	0x00000000
	.align		4
        /*001c*/ 	.word	0xfffffffc


//--------------------- .text._Z21softmaxDepthAdvergingPfS_S_iii --------------------------
	.section	.text._Z21softmaxDepthAdvergingPfS_S_iii,"ax",@progbits
	.align	128
        .global         _Z21softmaxDepthAdvergingPfS_S_iii
        .type           _Z21softmaxDepthAdvergingPfS_S_iii,@function
        .size           _Z21softmaxDepthAdvergingPfS_S_iii,(.L_x_67 - _Z21softmaxDepthAdvergingPfS_S_iii)
        .other          _Z21softmaxDepthAdvergingPfS_S_iii,@"STO_CUDA_ENTRY STV_DEFAULT"
_Z21softmaxDepthAdvergingPfS_S_iii:
.text._Z21softmaxDepthAdvergingPfS_S_iii:
[----:B------:R-:W-:Y:S01]  /*0000*/  LDC R1, c[0x0][0x37c] ;  /* 0x0000df00ff017b82 */ /* 0x000fe20000000800 */
[----:B------:R-:W0:Y:S01]  /*0010*/  S2R R7, SR_CTAID.Y ;  /* 0x0000000000077919 */ /* 0x000e220000002600 */
[----:B------:R-:W1:Y:S01]  /*0020*/  LDCU.64 UR10, c[0x0][0x398] ;  /* 0x00007300ff0a77ac */ /* 0x000e620008000a00 */
[----:B------:R-:W0:Y:S01]  /*0030*/  S2R R10, SR_TID.Y ;  /* 0x00000000000a7919 */ /* 0x000e220000002200 */
[----:B------:R-:W2:Y:S01]  /*0040*/  LDCU UR7, c[0x0][0x3a0] ;  /* 0x00007400ff0777ac */ /* 0x000ea20008000800 */
[----:B------:R-:W3:Y:S01]  /*0050*/  S2R R11, SR_TID.X ;  /* 0x00000000000b7919 */ /* 0x000ee20000002100 */
[----:B------:R-:W4:Y:S01]  /*0060*/  LDCU.64 UR8, c[0x0][0x358] ;  /* 0x00006b00ff0877ac */ /* 0x000f220008000a00 */
[----:B------:R-:W5:Y:S01]  /*0070*/  S2R R3, SR_CTAID.X ;  /* 0x0000000000037919 */ /* 0x000f620000002500 */
[----:B0-----:R-:W-:Y:S01]  /*0080*/  IMAD R7, R7, 0x1e, R10 ;  /* 0x0000001e07077824 */ /* 0x001fe200078e020a */
[----:B---3--:R-:W-:-:S04]  /*0090*/  IADD3 R0, PT, PT, R11, -0x1, RZ ;  /* 0xffffffff0b007810 */ /* 0x008fc80007ffe0ff */
[----:B-1----:R-:W-:Y:S01]  /*00a0*/  ISETP.GT.AND P0, PT, R7, UR11, PT ;  /* 0x0000000b07007c0c */ /* 0x002fe2000bf04270 */
[----:B-----5:R-:W-:-:S03]  /*00b0*/  IMAD R6, R3, 0x1e, R0 ;  /* 0x0000001e03067824 */ /* 0x020fc600078e0200 */
[C---:B------:R-:W-:Y:S02]  /*00c0*/  ISETP.NE.AND P0, PT, R7.reuse, RZ, !P0 ;  /* 0x000000ff0700720c */ /* 0x040fe40004705270 */
[----:B------:R-:W-:Y:S02]  /*00d0*/  IADD3 R7, PT, PT, R7, -0x1, RZ ;  /* 0xffffffff07077810 */ /* 0x000fe40007ffe0ff */
[----:B------:R-:W-:-:S03]  /*00e0*/  ISETP.GT.AND P0, PT, R6, -0x1, P0 ;  /* 0xffffffff0600780c */ /* 0x000fc60000704270 */
[----:B------:R-:W-:Y:S01]  /*00f0*/  IMAD R7, R7, UR10, R6 ;  /* 0x0000000a07077c24 */ /* 0x000fe2000f8e0206 */
[----:B------:R-:W-:-:S03]  /*0100*/  ISETP.LT.AND P0, PT, R6, UR10, P0 ;  /* 0x0000000a06007c0c */ /* 0x000fc60008701270 */
[----:B--2---:R-:W-:-:S10]  /*0110*/  IMAD R9, R7, UR7, RZ ;  /* 0x0000000707097c24 */ /* 0x004fd4000f8e02ff */
[----:B------:R-:W0:Y:S08]  /*0120*/  @P0 LDC.64 R2, c[0x0][0x390] ;  /* 0x0000e400ff020b82 */ /* 0x000e300000000a00 */
[----:B------:R-:W1:Y:S01]  /*0130*/  @P0 LDC.64 R4, c[0x0][0x380] ;  /* 0x0000e000ff040b82 */ /* 0x000e620000000a00 */
[----:B0-----:R-:W-:-:S06]  /*0140*/  @P0 IMAD.WIDE R2, R7, 0x4, R2 ;  /* 0x0000000407020825 */ /* 0x001fcc00078e0202 */
[----:B----4-:R0:W2:Y:S01]  /*0150*/  @P0 LDG.E R3, desc[UR8][R2.64] ;  /* 0x0000000802030981 */ /* 0x0100a2000c1e1900 */
[----:B-1----:R-:W-:-:S05]  /*0160*/  @P0 IMAD.WIDE R4, R9, 0x4, R4 ;  /* 0x0000000409040825 */ /* 0x002fca00078e0204 */
[----:B------:R-:W3:Y:S04]  /*0170*/  @P0 LDG.E R6, desc[UR8][R4.64] ;  /* 0x0000000804060981 */ /* 0x000ee8000c1e1900 */
[----:B------:R-:W4:Y:S04]  /*0180*/  @P0 LDG.E R12, desc[UR8][R4.64+0x4] ;  /* 0x00000408040c0981 */ /* 0x000f28000c1e1900 */
[----:B------:R1:W5:Y:S01]  /*0190*/  @P0 LDG.E R14, desc[UR8][R4.64+0x8] ;  /* 0x00000808040e0981 */ /* 0x000362000c1e1900 */
[----:B------:R-:W0:Y:S01]  /*01a0*/  S2UR UR6, SR_CgaCtaId ;  /* 0x00000000000679c3 */ /* 0x000e220000008800 */
[----:B------:R-:W-:-:S02]  /*01b0*/  UMOV UR4, 0x400 ;  /* 0x0000040000047882 */ /* 0x000fc40000000000 */
[----:B------:R-:W-:Y:S02]  /*01c0*/  UIADD3 UR5, UPT, UPT, UR4, 0x3000, URZ ;  /* 0x0000300004057890 */ /* 0x000fe4000fffe0ff */
[----:B0-----:R-:W-:Y:S02]  /*01d0*/  ULEA UR4, UR6, UR4, 0x18 ;  /* 0x0000000406047291 */ /* 0x001fe4000f8ec0ff */
[----:B------:R-:W-:-:S04]  /*01e0*/  ULEA UR5, UR6, UR5, 0x18 ;  /* 0x0000000506057291 */ /* 0x000fc8000f8ec0ff */
[----:B------:R-:W-:Y:S02]  /*01f0*/  @P0 MOV R13, UR4 ;  /* 0x00000004000d0c02 */ /* 0x000fe40008000f00 */
[----:B------:R-:W-:-:S03]  /*0200*/  LEA R8, R10, UR5, 0x7 ;  /* 0x000000050a087c11 */ /* 0x000fc6000f8e38ff */
[C---:B------:R-:W-:Y:S01]  /*0210*/  @P0 IMAD R2, R10.reuse, 0x180, R13 ;  /* 0x000001800a020824 */ /* 0x040fe200078e020d */
[----:B------:R-:W-:Y:S02]  /*0220*/  @!P0 MOV R13, UR4 ;  /* 0x00000004000d8c02 */ /* 0x000fe40008000f00 */
[C---:B------:R-:W-:Y:S01]  /*0230*/  LEA R8, R11.reuse, R8, 0x2 ;  /* 0x000000080b087211 */ /* 0x040fe200078e10ff */
[----:B-1----:R-:W-:Y:S02]  /*0240*/  @P0 IMAD R5, R11, 0xc, R2 ;  /* 0x0000000c0b050824 */ /* 0x002fe400078e0202 */
[----:B------:R-:W-:Y:S01]  /*0250*/  @!P0 IMAD R4, R10, 0x180, R13 ;  /* 0x000001800a048824 */ /* 0x000fe200078e020d */
[----:B------:R-:W-:-:S03]  /*0260*/  @!P0 MOV R2, 0x3f800000 ;  /* 0x3f80000000028802 */ /* 0x000fc60000000f00 */
[----:B------:R-:W-:Y:S01]  /*0270*/  @!P0 IMAD R7, R11, 0xc, R4 ;  /* 0x0000000c0b078824 */ /* 0x000fe200078e0204 */
[----:B--2---:R0:W-:Y:S04]  /*0280*/  @P0 STS [R8], R3 ;  /* 0x0000000308000388 */ /* 0x0041e80000000800 */
[----:B---3--:R0:W-:Y:S04]  /*0290*/  @P0 STS [R5], R6 ;  /* 0x0000000605000388 */ /* 0x0081e80000000800 */
[----:B----4-:R0:W-:Y:S04]  /*02a0*/  @P0 STS [R5+0x4], R12 ;  /* 0x0000040c05000388 */ /* 0x0101e80000000800 */
[----:B-----5:R0:W-:Y:S04]  /*02b0*/  @P0 STS [R5+0x8], R14 ;  /* 0x0000080e05000388 */ /* 0x0201e80000000800 */
[----:B------:R0:W-:Y:S04]  /*02c0*/  @!P0 STS [R8], RZ ;  /* 0x000000ff08008388 */ /* 0x0001e80000000800 */
[----:B------:R0:W-:Y:S04]  /*02d0*/  @!P0 STS [R7], R2 ;  /* 0x0000000207008388 */ /* 0x0001e80000000800 */
[----:B------:R0:W-:Y:S04]  /*02e0*/  @!P0 STS [R7+0x4], RZ ;  /* 0x000004ff07008388 */ /* 0x0001e80000000800 */
[----:B------:R0:W-:Y:S01]  /*02f0*/  @!P0 STS [R7+0x8], RZ ;  /* 0x000008ff07008388 */ /* 0x0001e20000000800 */
[----:B------:R-:W-:Y:S06]  /*0300*/  BAR.SYNC.DEFER_BLOCKING 0x0 ;  /* 0x0000000000007b1d */ /* 0x000fec0000010000 */
[----:B------:R-:W-:Y:S05]  /*0310*/  @!P0 EXIT ;  /* 0x000000000000894d */ /* 0x000fea0003800000 */
[----:B------:R-:W-:-:S04]  /*0320*/  ISETP.GT.U32.AND P0, PT, R10, 0x1f, PT ;  /* 0x0000001f0a00780c */ /* 0x000fc80003f04070 */
[----:B------:R-:W-:-:S04]  /*0330*/  ISETP.GT.U32.OR P0, PT, R0, 0x1e, P0 ;  /* 0x0000001e0000780c */ /* 0x000fc80000704470 */
[----:B------:R-:W-:-:S13]  /*0340*/  ISETP.EQ.OR P0, PT, R10, RZ, P0 ;  /* 0x000000ff0a00720c */ /* 0x000fda0000702670 */
[----:B------:R-:W-:Y:S05]  /*0350*/  @P0 EXIT ;  /* 0x000000000000094d */ /* 0x000fea0003800000 */
[C---:B------:R-:W-:Y:S01]  /*0360*/  ISETP.GT.AND P3, PT, R11.reuse, UR10, PT ;  /* 0x0000000a0b007c0c */ /* 0x040fe2000bf64270 */
[----:B------:R-:W-:Y:S01]  /*0370*/  BSSY.RECONVERGENT B0, `(.L_x_0) ;  /* 0x0000026000007945 */ /* 0x000fe20003800200 */
[C---:B0-----:R-:W-:Y:S02]  /*0380*/  IADD3 R7, PT, PT, R10.reuse, 0x1, RZ ;  /* 0x000000010a077810 */ /* 0x041fe40007ffe0ff */
[----:B------:R-:W-:Y:S02]  /*0390*/  IADD3 R6, PT, PT, R11, 0x1, RZ ;  /* 0x000000010b067810 */ /* 0x000fe40007ffe0ff */
[C---:B------:R-:W-:Y:S02]  /*03a0*/  ISETP.LT.U32.AND P1, PT, R7.reuse, UR11, !P3 ;  /* 0x0000000b07007c0c */ /* 0x040fe4000df21070 */
[----:B------:R-:W-:Y:S02]  /*03b0*/  LOP3.LUT P0, R12, R7, 0x20, RZ, 0xc0, !PT ;  /* 0x00000020070c7812 */ /* 0x000fe4000780c0ff */
[----:B------:R-:W-:-:S02]  /*03c0*/  ISETP.LE.U32.AND P3, PT, R10, UR11, !P3 ;  /* 0x0000000b0a007c0c */ /* 0x000fc4000df63070 */
[----:B------:R-:W-:Y:S02]  /*03d0*/  PLOP3.LUT P1, PT, P1, P0, PT, 0x20, 0x2 ;  /* 0x000000000002781c */ /* 0x000fe40000f20470 */
[----:B------:R-:W-:Y:S02]  /*03e0*/  ISETP.GE.AND P0, PT, R6, UR10, PT ;  /* 0x0000000a06007c0c */ /* 0x000fe4000bf06270 */
[----:B------:R-:W-:Y:S02]  /*03f0*/  P2R R0, PR, RZ, 0x8 ;  /* 0x00000008ff007803 */ /* 0x000fe40000000000 */
[C---:B------:R-:W-:Y:S02]  /*0400*/  ISETP.LE.U32.AND P3, PT, R10.reuse, UR11, !P0 ;  /* 0x0000000b0a007c0c */ /* 0x040fe4000c763070 */
[----:B------:R-:W-:Y:S02]  /*0410*/  IADD3 R3, PT, PT, R10, -0x1, RZ ;  /* 0xffffffff0a037810 */ /* 0x000fe40007ffe0ff */
[----:B------:R-:W-:-:S02]  /*0420*/  P2R R14, PR, RZ, 0x8 ;  /* 0x00000008ff0e7803 */ /* 0x000fc40000000000 */
[----:B------:R-:W-:Y:S02]  /*0430*/  ISETP.NE.AND P3, PT, R0, RZ, PT ;  /* 0x000000ff0000720c */ /* 0x000fe40003f65270 */
[C---:B------:R-:W-:Y:S02]  /*0440*/  ISETP.GE.AND P6, PT, R11.reuse, UR10, PT ;  /* 0x0000000a0b007c0c */ /* 0x040fe4000bfc6270 */
[----:B------:R-:W-:Y:S02]  /*0450*/  ISETP.GT.AND P4, PT, R11, UR10, PT ;  /* 0x0000000a0b007c0c */ /* 0x000fe4000bf84270 */
[C---:B------:R-:W-:Y:S02]  /*0460*/  LOP3.LUT P5, RZ, R6.reuse, 0x20, RZ, 0xc0, !PT ;  /* 0x0000002006ff7812 */ /* 0x040fe400078ac0ff */
[----:B------:R-:W-:Y:S01]  /*0470*/  LOP3.LUT R2, R6, R3, RZ, 0xfc, !PT ;  /* 0x0000000306027212 */ /* 0x000fe200078efcff */
[----:B------:R-:W-:Y:S01]  /*0480*/  HFMA2 R3, -RZ, RZ, 0, 0 ;  /* 0x00000000ff037431 */ /* 0x000fe200000001ff */
[----:B------:R-:W-:-:S02]  /*0490*/  ISETP.GT.U32.OR P2, PT, R10, UR11, P6 ;  /* 0x0000000b0a007c0c */ /* 0x000fc4000b744470 */
[C---:B------:R-:W-:Y:S02]  /*04a0*/  ISETP.GE.U32.OR P4, PT, R10.reuse, UR11, P4 ;  /* 0x0000000b0a007c0c */ /* 0x040fe4000a786470 */
[----:B------:R-:W-:Y:S02]  /*04b0*/  ISETP.GE.U32.OR P6, PT, R10, UR11, P6 ;  /* 0x0000000b0a007c0c */ /* 0x000fe4000b7c6470 */
[----:B------:R-:W-:Y:S02]  /*04c0*/  ISETP.LT.AND P5, PT, R6, UR10, !P5 ;  /* 0x0000000a06007c0c */ /* 0x000fe4000efa1270 */
[----:B------:R-:W-:Y:S01]  /*04d0*/  ISETP.LT.U32.AND P0, PT, R7, UR11, !P0 ;  /* 0x0000000b07007c0c */ /* 0x000fe2000c701070 */
[----:B------:R-:W-:-:S12]  /*04e0*/  @!P3 BRA `(.L_x_1) ;  /* 0x000000000038b947 */ /* 0x000fd80003800000 */
[----:B------:R-:W-:Y:S01]  /*04f0*/  LDS R0, [R8+-0x84] ;  /* 0xffff7c0008007984 */ /* 0x000fe20000000800 */
[----:B------:R-:W-:-:S03]  /*0500*/  MOV R4, 0x437c0000 ;  /* 0x437c000000047802 */ /* 0x000fc60000000f00 */
[----:B------:R-:W0:Y:S02]  /*0510*/  LDS R3, [R8] ;  /* 0x0000000008037984 */ /* 0x000e240000000800 */
[----:B0-----:R-:W-:Y:S01]  /*0520*/  FADD R0, R0, -R3 ;  /* 0x8000000300007221 */ /* 0x001fe20000000000 */
[----:B------:R-:W-:-:S03]  /*0530*/  MOV R3, 0x3bbb989d ;  /* 0x3bbb989d00037802 */ /* 0x000fc60000000f00 */
[----:B------:R-:W-:-:S04]  /*0540*/  FADD R0, -|R0|, -10 ;  /* 0xc120000000007421 */ /* 0x000fc80000000300 */
[----:B------:R-:W-:-:S04]  /*0550*/  FFMA.SAT R3, R0, R3, 0.5 ;  /* 0x3f00000000037423 */ /* 0x000fc80000002003 */
[----:B------:R-:W-:-:S04]  /*0560*/  FFMA.RM R3, R3, R4, 12582913 ;  /* 0x4b40000103037423 */ /* 0x000fc80000004004 */
[----:B------:R-:W-:-:S04]  /*0570*/  FADD R5, R3, -12583039 ;  /* 0xcb40007f03057421 */ /* 0x000fc80000000000 */
[----:B------:R-:W-:-:S04]  /*0580*/  FFMA R5, R0, 1.4426950216293334961, -R5 ;  /* 0x3fb8aa3b00057823 */ /* 0x000fc80000000805 */
[----:B------:R-:W-:Y:S01]  /*0590*/  FFMA R5, R0, 1.925963033500011079e-08, R5 ;  /* 0x32a5706000057823 */ /* 0x000fe20000000005 */
[----:B------:R-:W-:-:S05]  /*05a0*/  SHF.L.U32 R0, R3, 0x17, RZ ;  /* 0x0000001703007819 */ /* 0x000fca00000006ff */
[----:B------:R-:W0:Y:S02]  /*05b0*/  MUFU.EX2 R5, R5 ;  /* 0x0000000500057308 */ /* 0x000e240000000800 */
[----:B0-----:R-:W-:-:S07]  /*05c0*/  FFMA R3, R0, R5, RZ ;  /* 0x0000000500037223 */ /* 0x001fce00000000ff */
.L_x_1:
[----:B------:R-:W-:Y:S05]  /*05d0*/  BSYNC.RECONVERGENT B0 ;  /* 0x0000000000007941 */ /* 0x000fea0003800200 */
.L_x_0:
[----:B------:R-:W-:Y:S01]  /*05e0*/  P2R R0, PR, RZ, 0x1 ;  /* 0x00000001ff007803 */ /* 0x000fe20000000000 */
[----:B------:R-:W-:Y:S01]  /*05f0*/  BSSY.RECONVERGENT B0, `(.L_x_2) ;  /* 0x0000016000007945 */ /* 0x000fe20003800200 */
[----:B------:R-:W-:Y:S02]  /*0600*/  ISETP.NE.AND P0, PT, R14, RZ, PT ;  /* 0x000000ff0e00720c */ /* 0x000fe40003f05270 */
[----:B------:R-:W-:Y:S02]  /*0610*/  LOP3.LUT P3, RZ, R2, 0x7fffffe0, RZ, 0xc0, !PT ;  /* 0x7fffffe002ff7812 */ /* 0x000fe4000786c0ff */
[----:B------:R-:W-:Y:S02]  /*0620*/  ISETP.LT.U32.AND P5, PT, R10, UR11, P5 ;  /* 0x0000000b0a007c0c */ /* 0x000fe4000afa1070 */
[----:B------:R-:W-:Y:S02]  /*0630*/  PLOP3.LUT P3, PT, P0, P3, PT, 0x8f, 0xf8 ;  /* 0x0000000000f8781c */ /* 0x000fe40000767177 */
[----:B------:R-:W-:-:S02]  /*0640*/  ISETP.NE.AND P0, PT, R0, RZ, PT ;  /* 0x000000ff0000720c */ /* 0x000fc40003f05270 */
[----:B------:R-:W-:Y:S01]  /*0650*/  P2R R15, PR, RZ, 0x20 ;  /* 0x00000020ff0f7803 */ /* 0x000fe20000000000 */
[----:B------:R-:W-:Y:S10]  /*0660*/  @P2 BRA `(.L_x_3) ;  /* 0x0000000000382947 */ /* 0x000ff40003800000 */
[----:B------:R-:W-:Y:S01]  /*0670*/  LDS R0, [R8+-0x80] ;  /* 0xffff800008007984 */ /* 0x000fe20000000800 */
[----:B------:R-:W-:-:S03]  /*0680*/  HFMA2 R17, -RZ, RZ, 3.7421875, 0 ;  /* 0x437c0000ff117431 */ /* 0x000fc600000001ff */
[----:B------:R-:W0:Y:S02]  /*0690*/  LDS R5, [R8] ;  /* 0x0000000008057984 */ /* 0x000e240000000800 */
[----:B0-----:R-:W-:Y:S01]  /*06a0*/  FADD R0, -R5, R0 ;  /* 0x0000000005007221 */ /* 0x001fe20000000100 */
[----:B------:R-:W-:-:S03]  /*06b0*/  MOV R5, 0x3bbb989d ;  /* 0x3bbb989d00057802 */ /* 0x000fc60000000f00 */
[----:B------:R-:W-:-:S04]  /*06c0*/  FADD R0, -|R0|, -10 ;  /* 0xc120000000007421 */ /* 0x000fc80000000300 */
[----:B------:R-:W-:-:S04]  /*06d0*/  FFMA.SAT R4, R0, R5, 0.5 ;  /* 0x3f00000000047423 */ /* 0x000fc80000002005 */
[----:B------:R-:W-:-:S04]  /*06e0*/  FFMA.RM R4, R4, R17, 12582913 ;  /* 0x4b40000104047423 */ /* 0x000fc80000004011 */
[C---:B------:R-:W-:Y:S01]  /*06f0*/  FADD R5, R4.reuse, -12583039 ;  /* 0xcb40007f04057421 */ /* 0x040fe20000000000 */
[----:B------:R-:W-:-:S03]  /*0700*/  SHF.L.U32 R4, R4, 0x17, RZ ;  /* 0x0000001704047819 */ /* 0x000fc600000006ff */
[----:B------:R-:W-:-:S04]  /*0710*/  FFMA R5, R0, 1.4426950216293334961, -R5 ;  /* 0x3fb8aa3b00057823 */ /* 0x000fc80000000805 */
[----:B------:R-:W-:-:S06]  /*0720*/  FFMA R5, R0, 1.925963033500011079e-08, R5 ;  /* 0x32a5706000057823 */ /* 0x000fcc0000000005 */
[----:B------:R-:W0:Y:S02]  /*0730*/  MUFU.EX2 R5, R5 ;  /* 0x0000000500057308 */ /* 0x000e240000000800 */
[----:B0-----:R-:W-:-:S07]  /*0740*/  FFMA R3, R4, R5, R3 ;  /* 0x0000000504037223 */ /* 0x001fce0000000003 */
.L_x_3:
[----:B------:R-:W-:Y:S05]  /*0750*/  BSYNC.RECONVERGENT B0 ;  /* 0x0000000000007941 */ /* 0x000fea0003800200 */
.L_x_2:
[----:B------:R-:W-:Y:S01]  /*0760*/  ISETP.NE.AND P2, PT, R12, RZ, PT ;  /* 0x000000ff0c00720c */ /* 0x000fe20003f45270 */
[----:B------:R-:W-:Y:S03]  /*0770*/  BSSY.RECONVERGENT B0, `(.L_x_4) ;  /* 0x0000011000007945 */ /* 0x000fe60003800200 */
[----:B------:R-:W-:Y:S01]  /*0780*/  ISETP.LT.AND P2, PT, R11, UR10, !P2 ;  /* 0x0000000a0b007c0c */ /* 0x000fe2000d741270 */
[----:B------:R-:W-:-:S12]  /*0790*/  @P3 BRA `(.L_x_5) ;  /* 0x0000000000383947 */ /* 0x000fd80003800000 */
        /* <DEDUP_REMOVED lines=14> */
.L_x_5:
[----:B------:R-:W-:Y:S05]  /*0880*/  BSYNC.RECONVERGENT B0 ;  /* 0x0000000000007941 */ /* 0x000fea0003800200 */
.L_x_4:
[----:B------:R-:W-:Y:S01]  /*0890*/  LOP3.LUT P3, RZ, R6, 0x20, R7, 0xc8, !PT ;  /* 0x0000002006ff7812 */ /* 0x000fe2000786c807 */
[----:B------:R-:W-:Y:S01]  /*08a0*/  BSSY.RECONVERGENT B0, `(.L_x_6) ;  /* 0x0000012000007945 */ /* 0x000fe20003800200 */
[----:B------:R-:W-:Y:S02]  /*08b0*/  ISETP.LT.U32.AND P2, PT, R7, UR11, P2 ;  /* 0x0000000b07007c0c */ /* 0x000fe40009741070 */
[----:B------:R-:W-:Y:S01]  /*08c0*/  PLOP3.LUT P3, PT, P0, P3, PT, 0x8f, 0xf8 ;  /* 0x0000000000f8781c */ /* 0x000fe20000767177 */
        /* <DEDUP_REMOVED lines=15> */
.L_x_7:
[----:B------:R-:W-:Y:S05]  /*09c0*/  BSYNC.RECONVERGENT B0 ;  /* 0x0000000000007941 */ /* 0x000fea0003800200 */
.L_x_6:
[----:B------:R-:W-:Y:S01]  /*09d0*/  BSSY.RECONVERGENT B0, `(.L_x_8) ;  /* 0x0000010000007945 */ /* 0x000fe20003800200 */
[----:B------:R-:W-:-:S03]  /*09e0*/  ISETP.LT.AND P5, PT, RZ, UR7, PT ;  /* 0x00000007ff007c0c */ /* 0x000fc6000bfa1270 */
[----:B------:R-:W-:Y:S10]  /*09f0*/  @P6 BRA `(.L_x_9) ;  /* 0x0000000000346947 */ /* 0x000ff40003800000 */
[----:B------:R-:W0:Y:S01]  /*0a00*/  LDS R0, [R8] ;  /* 0x0000000008007984 */ /* 0x000e220000000800 */
[----:B------:R-:W-:Y:S01]  /*0a10*/  HFMA2 R17, -RZ, RZ, 3.7421875, 0 ;  /* 0x437c0000ff117431 */ /* 0x000fe200000001ff */
[----:B------:R-:W-:Y:S01]  /*0a20*/  MOV R5, 0x3bbb989d ;  /* 0x3bbb989d00057802 */ /* 0x000fe20000000f00 */
[----:B0-----:R-:W-:-:S04]  /*0a30*/  FADD R0, R0, -R0 ;  /* 0x8000000000007221 */ /* 0x001fc80000000000 */
        /* <DEDUP_REMOVED lines=9> */
.L_x_9:
[----:B------:R-:W-:Y:S05]  /*0ad0*/  BSYNC.RECONVERGENT B0 ;  /* 0x0000000000007941 */ /* 0x000fea0003800200 */
.L_x_8:
[----:B------:R-:W-:Y:S01]  /*0ae0*/  ISETP.NE.AND P4, PT, R15, RZ, PT ;  /* 0x000000ff0f00720c */ /* 0x000fe20003f85270 */
[----:B------:R-:W-:-:S12]  /*0af0*/  BSSY.RECONVERGENT B0, `(.L_x_10) ;  /* 0x0000010000007945 */ /* 0x000fd80003800200 */
[----:B------:R-:W-:Y:S05]  /*0b00*/  @!P4 BRA `(.L_x_11) ;  /* 0x000000000038c947 */ /* 0x000fea0003800000 */
[----:B------:R-:W-:Y:S01]  /*0b10*/  LDS R0, [R8+0x4] ;  /* 0x0000040008007984 */ /* 0x000fe20000000800 */
        /* <DEDUP_REMOVED lines=13> */
.L_x_11:
[----:B------:R-:W-:Y:S05]  /*0bf0*/  BSYNC.RECONVERGENT B0 ;  /* 0x0000000000007941 */ /* 0x000fea0003800200 */
.L_x_10:
[----:B------:R-:W-:Y:S04]  /*0c00*/  BSSY.RECONVERGENT B0, `(.L_x_12) ;  /* 0x0000010000007945 */ /* 0x000fe80003800200 */
        /* <DEDUP_REMOVED lines=15> */
.L_x_13:
[----:B------:R-:W-:Y:S05]  /*0d00*/  BSYNC.RECONVERGENT B0 ;  /* 0x0000000000007941 */ /* 0x000fea0003800200 */
.L_x_12:
        /* <DEDUP_REMOVED lines=16> */
.L_x_15:
[----:B------:R-:W-:Y:S05]  /*0e10*/  BSYNC.RECONVERGENT B0 ;  /* 0x0000000000007941 */ /* 0x000fea0003800200 */
.L_x_14:
[----:B------:R-:W-:Y:S04]  /*0e20*/  BSSY.RECONVERGENT B0, `(.L_x_16) ;  /* 0x0000010000007945 */ /* 0x000fe80003800200 */
[----:B------:R-:W-:Y:S05]  /*0e30*/  @P3 BRA `(.L_x_17) ;  /* 0x0000000000383947 */ /* 0x000fea0003800000 */
        /* <DEDUP_REMOVED lines=14> */
.L_x_17:
[----:B------:R-:W-:Y:S05]  /*0f20*/  BSYNC.RECONVERGENT B0 ;  /* 0x0000000000007941 */ /* 0x000fea0003800200 */
.L_x_16:
[----:B------:R-:W-:Y:S05]  /*0f30*/  @!P5 EXIT ;  /* 0x000000000000d94d */ /* 0x000fea0003800000 */
[----:B------:R-:W0:Y:S01]  /*0f40*/  LDC.64 R4, c[0x0][0x388] ;  /* 0x0000e200ff047b82 */ /* 0x000e220000000a00 */
[----:B------:R-:W-:Y:S01]  /*0f50*/  LEA R10, R10, R11, 0x5 ;  /* 0x0000000b0a0a7211 */ /* 0x000fe200078e28ff */
[----:B------:R-:W1:Y:S04]  /*0f60*/  LDCU.64 UR10, c[0x0][0x398] ;  /* 0x00007300ff0a77ac */ /* 0x000e680008000a00 */
[----:B------:R-:W-:Y:S01]  /*0f70*/  IMAD R10, R10, 0xc, R13 ;  /* 0x0000000c0a0a7824 */ /* 0x000fe200078e020d */
[----:B------:R-:W-:-:S12]  /*0f80*/  UIADD3 UR4, UPT, UPT, -UR7, URZ, URZ ;  /* 0x000000ff07047290 */ /* 0x000fd8000fffe1ff */
.L_x_54:
[----:B--2---:R-:W1:Y:S01]  /*0f90*/  S2R R11, SR_TID.X ;  /* 0x00000000000b7919 */ /* 0x004e620000002100 */
[----:B------:R-:W-:Y:S01]  /*0fa0*/  BSSY.RECONVERGENT B2, `(.L_x_18) ;  /* 0x0000023000027945 */ /* 0x000fe20003800200 */
[----:B------:R-:W2:Y:S01]  /*0fb0*/  S2R R0, SR_TID.Y ;  /* 0x0000000000007919 */ /* 0x000ea20000002200 */
[----:B-1----:R-:W-:Y:S02]  /*0fc0*/  ISETP.GT.AND P3, PT, R11, UR10, PT ;  /* 0x0000000a0b007c0c */ /* 0x002fe4000bf64270 */
[----:B------:R-:W-:Y:S02]  /*0fd0*/  MOV R11, RZ ;  /* 0x000000ff000b7202 */ /* 0x000fe40000000f00 */
[----:B--2---:R-:W-:-:S13]  /*0fe0*/  ISETP.GT.U32.OR P3, PT, R0, UR11, P3 ;  /* 0x0000000b00007c0c */ /* 0x004fda0009f64470 */
[----:B------:R-:W-:Y:S05]  /*0ff0*/  @P3 BRA `(.L_x_19) ;  /* 0x0000000000743947 */ /* 0x000fea0003800000 */
[----:B------:R-:W-:Y:S01]  /*1000*/  LDS R0, [R8+-0x84] ;  /* 0xffff7c0008007984 */ /* 0x000fe20000000800 */
[----:B------:R-:W-:Y:S01]  /*1010*/  MOV R12, 0x437c0000 ;  /* 0x437c0000000c7802 */ /* 0x000fe20000000f00 */
[----:B------:R-:W-:Y:S02]  /*1020*/  BSSY.RECONVERGENT B3, `(.L_x_20) ;  /* 0x0000018000037945 */ /* 0x000fe40003800200 */
[----:B------:R-:W1:Y:S02]  /*1030*/  LDS R11, [R8] ;  /* 0x00000000080b7984 */ /* 0x000e640000000800 */
[----:B-1----:R-:W-:Y:S01]  /*1040*/  FADD R0, R0, -R11 ;  /* 0x8000000b00007221 */ /* 0x002fe20000000000 */
[----:B------:R-:W-:-:S03]  /*1050*/  HFMA2 R11, -RZ, RZ, 0.96630859375, -0.0022525787353515625 ;  /* 0x3bbb989dff0b7431 */ /* 0x000fc600000001ff */
[----:B------:R-:W-:-:S04]  /*1060*/  FADD R0, -|R0|, -10 ;  /* 0xc120000000007421 */ /* 0x000fc80000000300 */
[----:B------:R-:W-:-:S04]  /*1070*/  FFMA.SAT R11, R0, R11, 0.5 ;  /* 0x3f000000000b7423 */ /* 0x000fc8000000200b */
[----:B------:R-:W-:Y:S02]  /*1080*/  FFMA.RM R11, R11, R12, 12582913 ;  /* 0x4b4000010b0b7423 */ /* 0x000fe4000000400c */
[----:B------:R-:W1:Y:S02]  /*1090*/  MUFU.RCP R12, R3 ;  /* 0x00000003000c7308 */ /* 0x000e640000001000 */
[----:B------:R-:W-:-:S04]  /*10a0*/  FADD R13, R11, -12583039 ;  /* 0xcb40007f0b0d7421 */ /* 0x000fc80000000000 */
[----:B------:R-:W-:-:S04]  /*10b0*/  FFMA R13, R0, 1.4426950216293334961, -R13 ;  /* 0x3fb8aa3b000d7823 */ /* 0x000fc8000000080d */
[----:B------:R-:W-:Y:S01]  /*10c0*/  FFMA R13, R0, 1.925963033500011079e-08, R13 ;  /* 0x32a57060000d7823 */ /* 0x000fe2000000000d */
[----:B------:R-:W-:-:S05]  /*10d0*/  SHF.L.U32 R0, R11, 0x17, RZ ;  /* 0x000000170b007819 */ /* 0x000fca00000006ff */
[----:B------:R-:W2:Y:S01]  /*10e0*/  MUFU.EX2 R13, R13 ;  /* 0x0000000d000d7308 */ /* 0x000ea20000000800 */
[----:B-1----:R-:W-:-:S04]  /*10f0*/  FFMA R11, R12, -R3, 1 ;  /* 0x3f8000000c0b7423 */ /* 0x002fc80000000803 */
[----:B------:R-:W-:Y:S01]  /*1100*/  FFMA R11, R12, R11, R12 ;  /* 0x0000000b0c0b7223 */ /* 0x000fe2000000000c */
[----:B--2---:R-:W-:-:S04]  /*1110*/  FMUL R0, R0, R13 ;  /* 0x0000000d00007220 */ /* 0x004fc80000400000 */
[----:B------:R-:W1:Y:S01]  /*1120*/  FCHK P3, R0, R3 ;  /* 0x0000000300007302 */ /* 0x000e620000060000 */
[----:B------:R-:W-:-:S04]  /*1130*/  FFMA R12, R0, R11, RZ ;  /* 0x0000000b000c7223 */ /* 0x000fc800000000ff */
[----:B------:R-:W-:-:S04]  /*1140*/  FFMA R16, R12, -R3, R0 ;  /* 0x800000030c107223 */ /* 0x000fc80000000000 */
[----:B------:R-:W-:Y:S01]  /*1150*/  FFMA R11, R11, R16, R12 ;  /* 0x000000100b0b7223 */ /* 0x000fe2000000000c */
[----:B-1----:R-:W-:Y:S06]  /*1160*/  @!P3 BRA `(.L_x_21) ;  /* 0x00000000000cb947 */ /* 0x002fec0003800000 */
[----:B------:R-:W-:-:S07]  /*1170*/  MOV R12, 0x1190 ;  /* 0x00001190000c7802 */ /* 0x000fce0000000f00 */
[----:B0-----:R-:W-:Y:S05]  /*1180*/  CALL.REL.NOINC `($__internal_0_$__cuda_sm3x_div_rn_noftz_f32_slowpath) ;  /* 0x0000001000787944 */ /* 0x001fea0003c00000 */
[----:B------:R-:W-:-:S07]  /*1190*/  MOV R11, R0 ;  /* 0x00000000000b7202 */ /* 0x000fce0000000f00 */
.L_x_21:
[----:B------:R-:W-:Y:S05]  /*11a0*/  BSYNC.RECONVERGENT B3 ;  /* 0x0000000000037941 */ /* 0x000fea0003800200 */
.L_x_20:
[----:B------:R-:W1:Y:S02]  /*11b0*/  LDS R0, [R10+-0x18c] ;  /* 0xfffe74000a007984 */ /* 0x000e640000000800 */
[----:B-1----:R-:W-:-:S07]  /*11c0*/  FFMA R11, R0, R11, RZ ;  /* 0x0000000b000b7223 */ /* 0x002fce00000000ff */
.L_x_19:
[----:B------:R-:W-:Y:S05]  /*11d0*/  BSYNC.RECONVERGENT B2 ;  /* 0x0000000000027941 */ /* 0x000fea0003800200 */
.L_x_18:
[----:B------:R-:W1:Y:S01]  /*11e0*/  S2R R12, SR_TID.X ;  /* 0x00000000000c7919 */ /* 0x000e620000002100 */
[----:B------:R-:W-:Y:S01]  /*11f0*/  BSSY.RECONVERGENT B2, `(.L_x_22) ;  /* 0x0000022000027945 */ /* 0x000fe20003800200 */
[----:B------:R-:W2:Y:S01]  /*1200*/  S2R R0, SR_TID.Y ;  /* 0x0000000000007919 */ /* 0x000ea20000002200 */
[----:B-1----:R-:W-:-:S04]  /*1210*/  ISETP.GE.AND P3, PT, R12, UR10, PT ;  /* 0x0000000a0c007c0c */ /* 0x002fc8000bf66270 */
[----:B--2---:R-:W-:-:S13]  /*1220*/  ISETP.GT.U32.OR P3, PT, R0, UR11, P3 ;  /* 0x0000000b00007c0c */ /* 0x004fda0009f64470 */
[----:B------:R-:W-:Y:S05]  /*1230*/  @P3 BRA `(.L_x_23) ;  /* 0x0000000000743947 */ /* 0x000fea0003800000 */
[----:B------:R-:W-:Y:S01]  /*1240*/  LDS R0, [R8+-0x80] ;  /* 0xffff800008007984 */ /* 0x000fe20000000800 */
[----:B------:R-:W-:Y:S01]  /*1250*/  MOV R17, 0x437c0000 ;  /* 0x437c000000117802 */ /* 0x000fe20000000f00 */
[----:B------:R-:W1:Y:S01]  /*1260*/  MUFU.RCP R16, R3 ;  /* 0x0000000300107308 */ /* 0x000e620000001000 */
[----:B------:R-:W-:Y:S01]  /*1270*/  BSSY.RECONVERGENT B3, `(.L_x_24) ;  /* 0x0000017000037945 */ /* 0x000fe20003800200 */
[----:B------:R-:W2:Y:S02]  /*1280*/  LDS R13, [R8] ;  /* 0x00000000080d7984 */ /* 0x000ea40000000800 */
[----:B--2---:R-:W-:Y:S01]  /*1290*/  FADD R0, R0, -R13 ;  /* 0x8000000d00007221 */ /* 0x004fe20000000000 */
[----:B------:R-:W-:-:S03]  /*12a0*/  HFMA2 R13, -RZ, RZ, 0.96630859375, -0.0022525787353515625 ;  /* 0x3bbb989dff0d7431 */ /* 0x000fc600000001ff */
[----:B------:R-:W-:-:S04]  /*12b0*/  FADD R0, -|R0|, -10 ;  /* 0xc120000000007421 */ /* 0x000fc80000000300 */
[----:B------:R-:W-:-:S04]  /*12c0*/  FFMA.SAT R12, R0, R13, 0.5 ;  /* 0x3f000000000c7423 */ /* 0x000fc8000000200d */
[----:B------:R-:W-:Y:S01]  /*12d0*/  FFMA.RM R12, R12, R17, 12582913 ;  /* 0x4b4000010c0c7423 */ /* 0x000fe20000004011 */
[----:B-1----:R-:W-:-:S03]  /*12e0*/  FFMA R17, R16, -R3, 1 ;  /* 0x3f80000010117423 */ /* 0x002fc60000000803 */
[C---:B------:R-:W-:Y:S01]  /*12f0*/  FADD R13, R12.reuse, -12583039 ;  /* 0xcb40007f0c0d7421 */ /* 0x040fe20000000000 */
[----:B------:R-:W-:-:S03]  /*1300*/  SHF.L.U32 R12, R12, 0x17, RZ ;  /* 0x000000170c0c7819 */ /* 0x000fc600000006ff */
[----:B------:R-:W-:-:S04]  /*1310*/  FFMA R13, R0, 1.4426950216293334961, -R13 ;  /* 0x3fb8aa3b000d7823 */ /* 0x000fc8000000080d */
[----:B------:R-:W-:Y:S01]  /*1320*/  FFMA R13, R0, 1.925963033500011079e-08, R13 ;  /* 0x32a57060000d7823 */ /* 0x000fe2000000000d */
[----:B------:R-:W-:-:S05]  /*1330*/  FFMA R0, R16, R17, R16 ;  /* 0x0000001110007223 */ /* 0x000fca0000000010 */
[----:B------:R-:W1:Y:S02]  /*1340*/  MUFU.EX2 R13, R13 ;  /* 0x0000000d000d7308 */ /* 0x000e640000000800 */
[----:B-1----:R-:W-:-:S06]  /*1350*/  FMUL R12, R12, R13 ;  /* 0x0000000d0c0c7220 */ /* 0x002fcc0000400000 */
[----:B------:R-:W1:Y:S01]  /*1360*/  FCHK P3, R12, R3 ;  /* 0x000000030c007302 */ /* 0x000e620000060000 */
[----:B------:R-:W-:-:S04]  /*1370*/  FFMA R17, R0, R12, RZ ;  /* 0x0000000c00117223 */ /* 0x000fc800000000ff */
[----:B------:R-:W-:-:S04]  /*1380*/  FFMA R16, R17, -R3, R12 ;  /* 0x8000000311107223 */ /* 0x000fc8000000000c */
[----:B------:R-:W-:Y:S01]  /*1390*/  FFMA R0, R0, R16, R17 ;  /* 0x0000001000007223 */ /* 0x000fe20000000011 */
[----:B-1----:R-:W-:Y:S06]  /*13a0*/  @!P3 BRA `(.L_x_25) ;  /* 0x00000000000cb947 */ /* 0x002fec0003800000 */
[----:B------:R-:W-:Y:S02]  /*13b0*/  MOV R0, R12 ;  /* 0x0000000c00007202 */ /* 0x000fe40000000f00 */
[----:B------:R-:W-:-:S07]  /*13c0*/  MOV R12, 0x13e0 ;  /* 0x000013e0000c7802 */ /* 0x000fce0000000f00 */
[----:B0-----:R-:W-:Y:S05]  /*13d0*/  CALL.REL.NOINC `($__internal_0_$__cuda_sm3x_div_rn_noftz_f32_slowpath) ;  /* 0x0000000c00e47944 */ /* 0x001fea0003c00000 */
.L_x_25:
[----:B------:R-:W-:Y:S05]  /*13e0*/  BSYNC.RECONVERGENT B3 ;  /* 0x0000000000037941 */ /* 0x000fea0003800200 */
.L_x_24:
[----:B------:R-:W1:Y:S02]  /*13f0*/  LDS R12, [R10+-0x180] ;  /* 0xfffe80000a0c7984 */ /* 0x000e640000000800 */
[----:B-1----:R-:W-:-:S07]  /*1400*/  FFMA R11, R12, R0, R11 ;  /* 0x000000000c0b7223 */ /* 0x002fce000000000b */
.L_x_23:
[----:B------:R-:W-:Y:S05]  /*1410*/  BSYNC.RECONVERGENT B2 ;  /* 0x0000000000027941 */ /* 0x000fea0003800200 */
.L_x_22:
[----:B------:R-:W-:Y:S01]  /*1420*/  ISETP.NE.AND P4, PT, R14, RZ, PT ;  /* 0x000000ff0e00720c */ /* 0x000fe20003f85270 */
[----:B------:R-:W-:Y:S01]  /*1430*/  BSSY.RECONVERGENT B2, `(.L_x_26) ;  /* 0x0000021000027945 */ /* 0x000fe20003800200 */
[----:B------:R-:W-:-:S04]  /*1440*/  LOP3.LUT P3, RZ, R2, 0x7fffffe0, RZ, 0xc0, !PT ;  /* 0x7fffffe002ff7812 */ /* 0x000fc8000786c0ff */
[----:B------:R-:W-:-:S13]  /*1450*/  PLOP3.LUT P3, PT, P4, P3, PT, 0x8f, 0xf8 ;  /* 0x0000000000f8781c */ /* 0x000fda0002767177 */
        /* <DEDUP_REMOVED lines=27> */
.L_x_29:
[----:B------:R-:W-:Y:S05]  /*1610*/  BSYNC.RECONVERGENT B3 ;  /* 0x0000000000037941 */ /* 0x000fea0003800200 */
.L_x_28:
[----:B------:R-:W1:Y:S02]  /*1620*/  LDS R12, [R10+-0x174] ;  /* 0xfffe8c000a0c7984 */ /* 0x000e640000000800 */
[----:B-1----:R-:W-:-:S07]  /*1630*/  FFMA R11, R12, R0, R11 ;  /* 0x000000000c0b7223 */ /* 0x002fce000000000b */
.L_x_27:
[----:B------:R-:W-:Y:S05]  /*1640*/  BSYNC.RECONVERGENT B2 ;  /* 0x0000000000027941 */ /* 0x000fea0003800200 */
.L_x_26:
[----:B------:R-:W1:Y:S01]  /*1650*/  S2R R12, SR_TID.X ;  /* 0x00000000000c7919 */ /* 0x000e620000002100 */
[----:B------:R-:W-:Y:S01]  /*1660*/  BSSY.RECONVERGENT B2, `(.L_x_30) ;  /* 0x0000022000027945 */ /* 0x000fe20003800200 */
[----:B------:R-:W2:Y:S01]  /*1670*/  S2R R0, SR_TID.Y ;  /* 0x0000000000007919 */ /* 0x000ea20000002200 */
[----:B-1----:R-:W-:-:S04]  /*1680*/  ISETP.GT.AND P3, PT, R12, UR10, PT ;  /* 0x0000000a0c007c0c */ /* 0x002fc8000bf64270 */
[----:B--2---:R-:W-:-:S13]  /*1690*/  ISETP.GE.U32.OR P3, PT, R0, UR11, P3 ;  /* 0x0000000b00007c0c */ /* 0x004fda0009f66470 */
        /* <DEDUP_REMOVED lines=27> */
.L_x_33:
[----:B------:R-:W-:Y:S05]  /*1850*/  BSYNC.RECONVERGENT B3 ;  /* 0x0000000000037941 */ /* 0x000fea0003800200 */
.L_x_32:
[----:B------:R-:W1:Y:S02]  /*1860*/  LDS R12, [R10+-0xc] ;  /* 0xfffff4000a0c7984 */ /* 0x000e640000000800 */
[----:B-1----:R-:W-:-:S07]  /*1870*/  FFMA R11, R12, R0, R11 ;  /* 0x000000000c0b7223 */ /* 0x002fce000000000b */
.L_x_31:
[----:B------:R-:W-:Y:S05]  /*1880*/  BSYNC.RECONVERGENT B2 ;  /* 0x0000000000027941 */ /* 0x000fea0003800200 */
.L_x_30:
[----:B------:R-:W1:Y:S01]  /*1890*/  S2R R12, SR_TID.X ;  /* 0x00000000000c7919 */ /* 0x000e620000002100 */
[----:B------:R-:W-:Y:S01]  /*18a0*/  BSSY.RECONVERGENT B2, `(.L_x_34) ;  /* 0x0000021000027945 */ /* 0x000fe20003800200 */
[----:B------:R-:W2:Y:S01]  /*18b0*/  S2R R0, SR_TID.Y ;  /* 0x0000000000007919 */ /* 0x000ea20000002200 */
[----:B-1----:R-:W-:-:S04]  /*18c0*/  ISETP.GE.AND P3, PT, R12, UR10, PT ;  /* 0x0000000a0c007c0c */ /* 0x002fc8000bf66270 */
[----:B--2---:R-:W-:-:S13]  /*18d0*/  ISETP.GE.U32.OR P3, PT, R0, UR11, P3 ;  /* 0x0000000b00007c0c */ /* 0x004fda0009f66470 */
[----:B------:R-:W-:Y:S05]  /*18e0*/  @P3 BRA `(.L_x_35) ;  /* 0x0000000000703947 */ /* 0x000fea0003800000 */
[----:B------:R-:W1:Y:S01]  /*18f0*/  LDS R0, [R8] ;  /* 0x0000000008007984 */ /* 0x000e620000000800 */
[----:B------:R-:W-:Y:S01]  /*1900*/  HFMA2 R13, -RZ, RZ, 0.96630859375, -0.0022525787353515625 ;  /* 0x3bbb989dff0d7431 */ /* 0x000fe200000001ff */
[----:B------:R-:W-:Y:S01]  /*1910*/  MOV R17, 0x437c0000 ;  /* 0x437c000000117802 */ /* 0x000fe20000000f00 */
[----:B------:R-:W2:Y:S01]  /*1920*/  MUFU.RCP R16, R3 ;  /* 0x0000000300107308 */ /* 0x000ea20000001000 */
[----:B------:R-:W-:Y:S01]  /*1930*/  BSSY.RECONVERGENT B3, `(.L_x_36) ;  /* 0x0000015000037945 */ /* 0x000fe20003800200 */
[----:B-1----:R-:W-:-:S04]  /*1940*/  FADD R0, R0, -R0 ;  /* 0x8000000000007221 */ /* 0x002fc80000000000 */
[----:B------:R-:W-:-:S04]  /*1950*/  FADD R0, -|R0|, -10 ;  /* 0xc120000000007421 */ /* 0x000fc80000000300 */
[----:B------:R-:W-:-:S04]  /*1960*/  FFMA.SAT R12, R0, R13, 0.5 ;  /* 0x3f000000000c7423 */ /* 0x000fc8000000200d */
[----:B------:R-:W-:Y:S01]  /*1970*/  FFMA.RM R12, R12, R17, 12582913 ;  /* 0x4b4000010c0c7423 */ /* 0x000fe20000004011 */
[----:B--2---:R-:W-:-:S03]  /*1980*/  FFMA R17, R16, -R3, 1 ;  /* 0x3f80000010117423 */ /* 0x004fc60000000803 */
        /* <DEDUP_REMOVED lines=15> */
.L_x_37:
[----:B------:R-:W-:Y:S05]  /*1a80*/  BSYNC.RECONVERGENT B3 ;  /* 0x0000000000037941 */ /* 0x000fea0003800200 */
.L_x_36:
[----:B------:R-:W1:Y:S02]  /*1a90*/  LDS R12, [R10] ;  /* 0x000000000a0c7984 */ /* 0x000e640000000800 */
[----:B-1----:R-:W-:-:S07]  /*1aa0*/  FFMA R11, R12, R0, R11 ;  /* 0x000000000c0b7223 */ /* 0x002fce000000000b */
.L_x_35:
[----:B------:R-:W-:Y:S05]  /*1ab0*/  BSYNC.RECONVERGENT B2 ;  /* 0x0000000000027941 */ /* 0x000fea0003800200 */
.L_x_34:
[----:B------:R-:W-:Y:S01]  /*1ac0*/  ISETP.NE.AND P3, PT, R15, RZ, PT ;  /* 0x000000ff0f00720c */ /* 0x000fe20003f65270 */
[----:B------:R-:W-:-:S12]  /*1ad0*/  BSSY.RECONVERGENT B2, `(.L_x_38) ;  /* 0x000001f000027945 */ /* 0x000fd80003800200 */
[----:B------:R-:W-:Y:S05]  /*1ae0*/  @!P3 BRA `(.L_x_39) ;  /* 0x000000000074b947 */ /* 0x000fea0003800000 */
[----:B------:R-:W-:Y:S01]  /*1af0*/  LDS R0, [R8+0x4] ;  /* 0x0000040008007984 */ /* 0x000fe20000000800 */
        /* <DEDUP_REMOVED lines=25> */
.L_x_41:
[----:B------:R-:W-:Y:S05]  /*1c90*/  BSYNC.RECONVERGENT B3 ;  /* 0x0000000000037941 */ /* 0x000fea0003800200 */
.L_x_40:
[----:B------:R-:W1:Y:S02]  /*1ca0*/  LDS R12, [R10+0xc] ;  /* 0x00000c000a0c7984 */ /* 0x000e640000000800 */
[----:B-1----:R-:W-:-:S07]  /*1cb0*/  FFMA R11, R12, R0, R11 ;  /* 0x000000000c0b7223 */ /* 0x002fce000000000b */
.L_x_39:
[----:B------:R-:W-:Y:S05]  /*1cc0*/  BSYNC.RECONVERGENT B2 ;  /* 0x0000000000027941 */ /* 0x000fea0003800200 */
.L_x_38:
[----:B------:R-:W-:Y:S04]  /*1cd0*/  BSSY.RECONVERGENT B2, `(.L_x_42) ;  /* 0x000001f000027945 */ /* 0x000fe80003800200 */
        /* <DEDUP_REMOVED lines=27> */
.L_x_45:
[----:B------:R-:W-:Y:S05]  /*1e90*/  BSYNC.RECONVERGENT B3 ;  /* 0x0000000000037941 */ /* 0x000fea0003800200 */
.L_x_44:
[----:B------:R-:W1:Y:S02]  /*1ea0*/  LDS R12, [R10+0x174] ;  /* 0x000174000a0c7984 */ /* 0x000e640000000800 */
[----:B-1----:R-:W-:-:S07]  /*1eb0*/  FFMA R11, R12, R0, R11 ;  /* 0x000000000c0b7223 */ /* 0x002fce000000000b */
.L_x_43:
[----:B------:R-:W-:Y:S05]  /*1ec0*/  BSYNC.RECONVERGENT B2 ;  /* 0x0000000000027941 */ /* 0x000fea0003800200 */
.L_x_42:
        /* <DEDUP_REMOVED lines=28> */
.L_x_49:
[----:B------:R-:W-:Y:S05]  /*2090*/  BSYNC.RECONVERGENT B3 ;  /* 0x0000000000037941 */ /* 0x000fea0003800200 */
.L_x_48:
[----:B------:R-:W1:Y:S02]  /*20a0*/  LDS R12, [R10+0x180] ;  /* 0x000180000a0c7984 */ /* 0x000e640000000800 */
[----:B-1----:R-:W-:-:S07]  /*20b0*/  FFMA R11, R12, R0, R11 ;  /* 0x000000000c0b7223 */ /* 0x002fce000000000b */
.L_x_47:
[----:B------:R-:W-:Y:S05]  /*20c0*/  BSYNC.RECONVERGENT B2 ;  /* 0x0000000000027941 */ /* 0x000fea0003800200 */
.L_x_46:
[----:B------:R-:W-:Y:S01]  /*20d0*/  LOP3.LUT P3, RZ, R6, 0x20, R7, 0xc8, !PT ;  /* 0x0000002006ff7812 */ /* 0x000fe2000786c807 */
[----:B------:R-:W-:Y:S03]  /*20e0*/  BSSY.RECONVERGENT B2, `(.L_x_50) ;  /* 0x0000020000027945 */ /* 0x000fe60003800200 */
[----:B------:R-:W-:-:S13]  /*20f0*/  PLOP3.LUT P3, PT, P0, P3, PT, 0x8f, 0xf8 ;  /* 0x0000000000f8781c */ /* 0x000fda0000767177 */
[----:B------:R-:W-:Y:S05]  /*2100*/  @P3 BRA `(.L_x_51) ;  /* 0x0000000000743947 */ /* 0x000fea0003800000 */
        /* <DEDUP_REMOVED lines=26> */
.L_x_53:
[----:B------:R-:W-:Y:S05]  /*22b0*/  BSYNC.RECONVERGENT B3 ;  /* 0x0000000000037941 */ /* 0x000fea0003800200 */
.L_x_52:
[----:B------:R-:W1:Y:S02]  /*22c0*/  LDS R12, [R10+0x18c] ;  /* 0x00018c000a0c7984 */ /* 0x000e640000000800 */
[----:B-1----:R-:W-:-:S07]  /*22d0*/  FFMA R11, R12, R0, R11 ;  /* 0x000000000c0b7223 */ /* 0x002fce000000000b */
.L_x_51:
[----:B------:R-:W-:Y:S05]  /*22e0*/  BSYNC.RECONVERGENT B2 ;  /* 0x0000000000027941 */ /* 0x000fea0003800200 */
.L_x_50:
[C---:B0-----:R-:W-:Y:S01]  /*22f0*/  IMAD.WIDE R12, R9.reuse, 0x4, R4 ;  /* 0x00000004090c7825 */ /* 0x041fe200078e0204 */
[----:B------:R-:W-:Y:S01]  /*2300*/  UIADD3 UR4, UPT, UPT, UR4, 0x1, URZ ;  /* 0x0000000104047890 */ /* 0x000fe2000fffe0ff */
[----:B------:R-:W-:Y:S02]  /*2310*/  IADD3 R10, PT, PT, R10, 0x4, RZ ;  /* 0x000000040a0a7810 */ /* 0x000fe40007ffe0ff */
[----:B------:R-:W-:Y:S01]  /*2320*/  IADD3 R9, PT, PT, R9, 0x1, RZ ;  /* 0x0000000109097810 */ /* 0x000fe20007ffe0ff */
[----:B------:R2:W-:Y:S01]  /*2330*/  STG.E desc[UR8][R12.64], R11 ;  /* 0x0000000b0c007986 */ /* 0x0005e2000c101908 */
[----:B------:R-:W-:-:S09]  /*2340*/  UISETP.NE.AND UP0, UPT, UR4, URZ, UPT ;  /* 0x000000ff0400728c */ /* 0x000fd2000bf05270 */
[----:B------:R-:W-:Y:S05]  /*2350*/  BRA.U UP0, `(.L_x_54) ;  /* 0xffffffed000c7547 */ /* 0x000fea000b83ffff */
[----:B------:R-:W-:Y:S05]  /*2360*/  EXIT ;  /* 0x000000000000794d */ /* 0x000fea0003800000 */
        .weak           $__internal_0_$__cuda_sm3x_div_rn_noftz_f32_slowpath
        .type           $__internal_0_$__cuda_sm3x_div_rn_noftz_f32_slowpath,@function
        .size           $__internal_0_$__cuda_sm3x_div_rn_noftz_f32_slowpath,(.L_x_67 - $__internal_0_$__cuda_sm3x_div_rn_noftz_f32_slowpath)
$__internal_0_$__cuda_sm3x_div_rn_noftz_f32_slowpath:
[----:B------:R-:W-:Y:S01]  /*2370*/  SHF.R.U32.HI R13, RZ, 0x17, R3 ;  /* 0x00000017ff0d7819 */ /* 0x000fe20000011603 */
[----:B------:R-:W-:Y:S01]  /*2380*/  BSSY.RECONVERGENT B0, `(.L_x_55) ;  /* 0x0000063000007945 */ /* 0x000fe20003800200 */
[----:B------:R-:W-:Y:S02]  /*2390*/  SHF.R.U32.HI R16, RZ, 0x17, R0 ;  /* 0x00000017ff107819 */ /* 0x000fe40000011600 */
[----:B------:R-:W-:Y:S02]  /*23a0*/  LOP3.LUT R13, R13, 0xff, RZ, 0xc0, !PT ;  /* 0x000000ff0d0d7812 */ /* 0x000fe400078ec0ff */
[----:B------:R-:W-:Y:S02]  /*23b0*/  LOP3.LUT R19, R16, 0xff, RZ, 0xc0, !PT ;  /* 0x000000ff10137812 */ /* 0x000fe400078ec0ff */
[----:B------:R-:W-:Y:S02]  /*23c0*/  IADD3 R20, PT, PT, R13, -0x1, RZ ;  /* 0xffffffff0d147810 */ /* 0x000fe40007ffe0ff */
[----:B------:R-:W-:-:S02]  /*23d0*/  IADD3 R18, PT, PT, R19, -0x1, RZ ;  /* 0xffffffff13127810 */ /* 0x000fc40007ffe0ff */
[----:B------:R-:W-:Y:S02]  /*23e0*/  ISETP.GT.U32.AND P3, PT, R20, 0xfd, PT ;  /* 0x000000fd1400780c */ /* 0x000fe40003f64070 */
[----:B------:R-:W-:Y:S02]  /*23f0*/  MOV R17, R3 ;  /* 0x0000000300117202 */ /* 0x000fe40000000f00 */
[----:B------:R-:W-:-:S13]  /*2400*/  ISETP.GT.U32.OR P3, PT, R18, 0xfd, P3 ;  /* 0x000000fd1200780c */ /* 0x000fda0001f64470 */
[----:B------:R-:W-:Y:S01]  /*2410*/  @!P3 MOV R16, RZ ;  /* 0x000000ff0010b202 */ /* 0x000fe20000000f00 */
[----:B------:R-:W-:Y:S06]  /*2420*/  @!P3 BRA `(.L_x_56) ;  /* 0x00000000005cb947 */ /* 0x000fec0003800000 */
[----:B------:R-:W-:Y:S02]  /*2430*/  FSETP.GTU.FTZ.AND P3, PT, |R0|, +INF , PT ;  /* 0x7f8000000000780b */ /* 0x000fe40003f7c200 */
[----:B------:R-:W-:-:S04]  /*2440*/  FSETP.GTU.FTZ.AND P4, PT, |R3|, +INF , PT ;  /* 0x7f8000000300780b */ /* 0x000fc80003f9c200 */
[----:B------:R-:W-:-:S13]  /*2450*/  PLOP3.LUT P3, PT, P3, P4, PT, 0xf8, 0x8f ;  /* 0x00000000008f781c */ /* 0x000fda0001f69f70 */
[----:B------:R-:W-:Y:S05]  /*2460*/  @P3 BRA `(.L_x_57) ;  /* 0x00000004004c3947 */ /* 0x000fea0003800000 */
[----:B------:R-:W-:-:S13]  /*2470*/  LOP3.LUT P3, RZ, R17, 0x7fffffff, R0, 0xc8, !PT ;  /* 0x7fffffff11ff7812 */ /* 0x000fda000786c800 */
[----:B------:R-:W-:Y:S05]  /*2480*/  @!P3 BRA `(.L_x_58) ;  /* 0x00000004003cb947 */ /* 0x000fea0003800000 */
[C---:B------:R-:W-:Y:S02]  /*2490*/  FSETP.NEU.FTZ.AND P5, PT, |R0|.reuse, +INF , PT ;  /* 0x7f8000000000780b */ /* 0x040fe40003fbd200 */
[----:B------:R-:W-:Y:S02]  /*24a0*/  FSETP.NEU.FTZ.AND P4, PT, |R3|, +INF , PT ;  /* 0x7f8000000300780b */ /* 0x000fe40003f9d200 */
[----:B------:R-:W-:-:S11]  /*24b0*/  FSETP.NEU.FTZ.AND P3, PT, |R0|, +INF , PT ;  /* 0x7f8000000000780b */ /* 0x000fd60003f7d200 */
[----:B------:R-:W-:Y:S05]  /*24c0*/  @!P4 BRA !P5, `(.L_x_58) ;  /* 0x00000004002cc947 */ /* 0x000fea0006800000 */
[----:B------:R-:W-:-:S04]  /*24d0*/  LOP3.LUT P5, RZ, R0, 0x7fffffff, RZ, 0xc0, !PT ;  /* 0x7fffffff00ff7812 */ /* 0x000fc800078ac0ff */
[----:B------:R-:W-:-:S13]  /*24e0*/  PLOP3.LUT P5, PT, P4, P5, PT, 0x2f, 0xf2 ;  /* 0x0000000000f2781c */ /* 0x000fda00027aa577 */
[----:B------:R-:W-:Y:S05]  /*24f0*/  @P5 BRA `(.L_x_59) ;  /* 0x0000000400185947 */ /* 0x000fea0003800000 */
[----:B------:R-:W-:-:S04]  /*2500*/  LOP3.LUT P4, RZ, R17, 0x7fffffff, RZ, 0xc0, !PT ;  /* 0x7fffffff11ff7812 */ /* 0x000fc8000788c0ff */
[----:B------:R-:W-:-:S13]  /*2510*/  PLOP3.LUT P3, PT, P3, P4, PT, 0x2f, 0xf2 ;  /* 0x0000000000f2781c */ /* 0x000fda0001f68577 */
[----:B------:R-:W-:Y:S05]  /*2520*/  @P3 BRA `(.L_x_60) ;  /* 0x0000000400003947 */ /* 0x000fea0003800000 */
[----:B------:R-:W-:Y:S02]  /*2530*/  ISETP.GE.AND P3, PT, R18, RZ, PT ;  /* 0x000000ff1200720c */ /* 0x000fe40003f66270 */
[----:B------:R-:W-:-:S11]  /*2540*/  ISETP.GE.AND P4, PT, R20, RZ, PT ;  /* 0x000000ff1400720c */ /* 0x000fd60003f86270 */
[----:B------:R-:W-:Y:S01]  /*2550*/  @P3 MOV R16, RZ ;  /* 0x000000ff00103202 */ /* 0x000fe20000000f00 */
[----:B------:R-:W-:Y:S01]  /*2560*/  @!P3 FFMA R0, R0, 1.84467440737095516160e+19, RZ ;  /* 0x5f8000000000b823 */ /* 0x000fe200000000ff */
[----:B------:R-:W-:Y:S01]  /*2570*/  @!P3 MOV R16, 0xffffffc0 ;  /* 0xffffffc00010b802 */ /* 0x000fe20000000f00 */
[----:B------:R-:W-:-:S03]  /*2580*/  @!P4 FFMA R17, R3, 1.84467440737095516160e+19, RZ ;  /* 0x5f8000000311c823 */ /* 0x000fc600000000ff */
[----:B------:R-:W-:-:S07]  /*2590*/  @!P4 IADD3 R16, PT, PT, R16, 0x40, RZ ;  /* 0x000000401010c810 */ /* 0x000fce0007ffe0ff */
.L_x_56:
[----:B------:R-:W-:Y:S01]  /*25a0*/  LEA R18, R13, 0xc0800000, 0x17 ;  /* 0xc08000000d127811 */ /* 0x000fe200078eb8ff */
[----:B------:R-:W-:Y:S01]  /*25b0*/  BSSY.RECONVERGENT B1, `(.L_x_61) ;  /* 0x0000036000017945 */ /* 0x000fe20003800200 */
[----:B------:R-:W-:Y:S02]  /*25c0*/  IADD3 R19, PT, PT, R19, -0x7f, RZ ;  /* 0xffffff8113137810 */ /* 0x000fe40007ffe0ff */
[----:B------:R-:W-:-:S03]  /*25d0*/  IADD3 R20, PT, PT, -R18, R17, RZ ;  /* 0x0000001112147210 */ /* 0x000fc60007ffe1ff */
[C---:B------:R-:W-:Y:S01]  /*25e0*/  IMAD R0, R19.reuse, -0x800000, R0 ;  /* 0xff80000013007824 */ /* 0x040fe200078e0200 */
[----:B------:R-:W0:Y:S01]  /*25f0*/  MUFU.RCP R17, R20 ;  /* 0x0000001400117308 */ /* 0x000e220000001000 */
[----:B------:R-:W-:Y:S01]  /*2600*/  FADD.FTZ R21, -R20, -RZ ;  /* 0x800000ff14157221 */ /* 0x000fe20000010100 */
[----:B------:R-:W-:-:S04]  /*2610*/  IADD3 R19, PT, PT, R19, 0x7f, -R13 ;  /* 0x0000007f13137810 */ /* 0x000fc80007ffe80d */
[----:B------:R-:W-:Y:S01]  /*2620*/  IADD3 R19, PT, PT, R19, R16, RZ ;  /* 0x0000001013137210 */ /* 0x000fe20007ffe0ff */
[----:B0-----:R-:W-:-:S04]  /*2630*/  FFMA R18, R17, R21, 1 ;  /* 0x3f80000011127423 */ /* 0x001fc80000000015 */
[----:B------:R-:W-:-:S04]  /*2640*/  FFMA R17, R17, R18, R17 ;  /* 0x0000001211117223 */ /* 0x000fc80000000011 */
[----:B------:R-:W-:-:S04]  /*2650*/  FFMA R18, R0, R17, RZ ;  /* 0x0000001100127223 */ /* 0x000fc800000000ff */
[----:B------:R-:W-:-:S04]  /*2660*/  FFMA R22, R21, R18, R0 ;  /* 0x0000001215167223 */ /* 0x000fc80000000000 */
[----:B------:R-:W-:-:S04]  /*2670*/  FFMA R18, R17, R22, R18 ;  /* 0x0000001611127223 */ /* 0x000fc80000000012 */
[----:B------:R-:W-:-:S04]  /*2680*/  FFMA R21, R21, R18, R0 ;  /* 0x0000001215157223 */ /* 0x000fc80000000000 */
[----:B------:R-:W-:-:S05]  /*2690*/  FFMA R0, R17, R21, R18 ;  /* 0x0000001511007223 */ /* 0x000fca0000000012 */
[----:B------:R-:W-:-:S04]  /*26a0*/  SHF.R.U32.HI R13, RZ, 0x17, R0 ;  /* 0x00000017ff0d7819 */ /* 0x000fc80000011600 */
[----:B------:R-:W-:-:S04]  /*26b0*/  LOP3.LUT R13, R13, 0xff, RZ, 0xc0, !PT ;  /* 0x000000ff0d0d7812 */ /* 0x000fc800078ec0ff */
[----:B------:R-:W-:-:S04]  /*26c0*/  IADD3 R20, PT, PT, R13, R19, RZ ;  /* 0x000000130d147210 */ /* 0x000fc80007ffe0ff */
[----:B------:R-:W-:-:S04]  /*26d0*/  IADD3 R13, PT, PT, R20, -0x1, RZ ;  /* 0xffffffff140d7810 */ /* 0x000fc80007ffe0ff */
[----:B------:R-:W-:-:S13]  /*26e0*/  ISETP.GE.U32.AND P3, PT, R13, 0xfe, PT ;  /* 0x000000fe0d00780c */ /* 0x000fda0003f66070 */
[----:B------:R-:W-:Y:S05]  /*26f0*/  @!P3 BRA `(.L_x_62) ;  /* 0x000000000080b947 */ /* 0x000fea0003800000 */
[----:B------:R-:W-:-:S13]  /*2700*/  ISETP.GT.AND P3, PT, R20, 0xfe, PT ;  /* 0x000000fe1400780c */ /* 0x000fda0003f64270 */
[----:B------:R-:W-:Y:S05]  /*2710*/  @P3 BRA `(.L_x_63) ;  /* 0x00000000006c3947 */ /* 0x000fea0003800000 */
[----:B------:R-:W-:-:S13]  /*2720*/  ISETP.GE.AND P3, PT, R20, 0x1, PT ;  /* 0x000000011400780c */ /* 0x000fda0003f66270 */
[----:B------:R-:W-:Y:S05]  /*2730*/  @P3 BRA `(.L_x_64) ;  /* 0x0000000000743947 */ /* 0x000fea0003800000 */
[----:B------:R-:W-:Y:S02]  /*2740*/  ISETP.GE.AND P3, PT, R20, -0x18, PT ;  /* 0xffffffe81400780c */ /* 0x000fe40003f66270 */
[----:B------:R-:W-:-:S11]  /*2750*/  LOP3.LUT R0, R0, 0x80000000, RZ, 0xc0, !PT ;  /* 0x8000000000007812 */ /* 0x000fd600078ec0ff */
[----:B------:R-:W-:Y:S05]  /*2760*/  @!P3 BRA `(.L_x_64) ;  /* 0x000000000068b947 */ /* 0x000fea0003800000 */
[-CC-:B------:R-:W-:Y:S01]  /*2770*/  FFMA.RZ R13, R17, R21.reuse, R18.reuse ;  /* 0x00000015110d7223 */ /* 0x180fe2000000c012 */
[C---:B------:R-:W-:Y:S02]  /*2780*/  ISETP.NE.AND P3, PT, R20.reuse, RZ, PT ;  /* 0x000000ff1400720c */ /* 0x040fe40003f65270 */
[C---:B------:R-:W-:Y:S02]  /*2790*/  IADD3 R19, PT, PT, -R20.reuse, RZ, RZ ;  /* 0x000000ff14137210 */ /* 0x040fe40007ffe1ff */
[----:B------:R-:W-:Y:S01]  /*27a0*/  LOP3.LUT R16, R13, 0x7fffff, RZ, 0xc0, !PT ;  /* 0x007fffff0d107812 */ /* 0x000fe200078ec0ff */
[CCC-:B------:R-:W-:Y:S01]  /*27b0*/  FFMA.RP R13, R17.reuse, R21.reuse, R18.reuse ;  /* 0x00000015110d7223 */ /* 0x1c0fe20000008012 */
[----:B------:R-:W-:Y:S01]  /*27c0*/  FFMA.RM R18, R17, R21, R18 ;  /* 0x0000001511127223 */ /* 0x000fe20000004012 */
[----:B------:R-:W-:Y:S02]  /*27d0*/  IADD3 R17, PT, PT, R20, 0x20, RZ ;  /* 0x0000002014117810 */ /* 0x000fe40007ffe0ff */
[----:B------:R-:W-:-:S02]  /*27e0*/  LOP3.LUT R16, R16, 0x800000, RZ, 0xfc, !PT ;  /* 0x0080000010107812 */ /* 0x000fc400078efcff */
[----:B------:R-:W-:Y:S02]  /*27f0*/  ISETP.NE.AND P4, PT, R20, RZ, PT ;  /* 0x000000ff1400720c */ /* 0x000fe40003f85270 */
[----:B------:R-:W-:Y:S02]  /*2800*/  SHF.L.U32 R17, R16, R17, RZ ;  /* 0x0000001110117219 */ /* 0x000fe400000006ff */
[----:B------:R-:W-:Y:S02]  /*2810*/  SEL R19, R19, RZ, P3 ;  /* 0x000000ff13137207 */ /* 0x000fe40001800000 */
[----:B------:R-:W-:Y:S02]  /*2820*/  FSETP.NEU.FTZ.AND P3, PT, R13, R18, PT ;  /* 0x000000120d00720b */ /* 0x000fe40003f7d000 */
[----:B------:R-:W-:Y:S02]  /*2830*/  ISETP.NE.AND P4, PT, R17, RZ, P4 ;  /* 0x000000ff1100720c */ /* 0x000fe40002785270 */
[----:B------:R-:W-:-:S02]  /*2840*/  SHF.R.U32.HI R19, RZ, R19, R16 ;  /* 0x00000013ff137219 */ /* 0x000fc40000011610 */
[----:B------:R-:W-:Y:S02]  /*2850*/  PLOP3.LUT P3, PT, P3, P4, PT, 0xf8, 0x8f ;  /* 0x00000000008f781c */ /* 0x000fe40001f69f70 */
[----:B------:R-:W-:Y:S02]  /*2860*/  SHF.R.U32.HI R16, RZ, 0x1, R19 ;  /* 0x00000001ff107819 */ /* 0x000fe40000011613 */
[----:B------:R-:W-:-:S04]  /*2870*/  SEL R13, RZ, 0x1, !P3 ;  /* 0x00000001ff0d7807 */ /* 0x000fc80005800000 */
[----:B------:R-:W-:-:S04]  /*2880*/  LOP3.LUT R18, R13, 0x1, R16, 0xf8, !PT ;  /* 0x000000010d127812 */ /* 0x000fc800078ef810 */
[----:B------:R-:W-:-:S04]  /*2890*/  LOP3.LUT R19, R18, R19, RZ, 0xc0, !PT ;  /* 0x0000001312137212 */ /* 0x000fc800078ec0ff */
[----:B------:R-:W-:-:S04]  /*28a0*/  IADD3 R19, PT, PT, R16, R19, RZ ;  /* 0x0000001310137210 */ /* 0x000fc80007ffe0ff */
[----:B------:R-:W-:Y:S01]  /*28b0*/  LOP3.LUT R0, R19, R0, RZ, 0xfc, !PT ;  /* 0x0000000013007212 */ /* 0x000fe200078efcff */
[----:B------:R-:W-:Y:S06]  /*28c0*/  BRA `(.L_x_64) ;  /* 0x0000000000107947 */ /* 0x000fec0003800000 */
.L_x_63:
[----:B------:R-:W-:-:S04]  /*28d0*/  LOP3.LUT R0, R0, 0x80000000, RZ, 0xc0, !PT ;  /* 0x8000000000007812 */ /* 0x000fc800078ec0ff */
[----:B------:R-:W-:Y:S01]  /*28e0*/  LOP3.LUT R0, R0, 0x7f800000, RZ, 0xfc, !PT ;  /* 0x7f80000000007812 */ /* 0x000fe200078efcff */
[----:B------:R-:W-:Y:S06]  /*28f0*/  BRA `(.L_x_64) ;  /* 0x0000000000047947 */ /* 0x000fec0003800000 */
.L_x_62:
[----:B------:R-:W-:-:S07]  /*2900*/  LEA R0, R19, R0, 0x17 ;  /* 0x0000000013007211 */ /* 0x000fce00078eb8ff */
.L_x_64:
[----:B------:R-:W-:Y:S05]  /*2910*/  BSYNC.RECONVERGENT B1 ;  /* 0x0000000000017941 */ /* 0x000fea0003800200 */
.L_x_61:
[----:B------:R-:W-:Y:S05]  /*2920*/  BRA `(.L_x_65) ;  /* 0x0000000000207947 */ /* 0x000fea0003800000 */
.L_x_60:
[----:B------:R-:W-:-:S04]  /*2930*/  LOP3.LUT R0, R17, 0x80000000, R0, 0x48, !PT ;  /* 0x8000000011007812 */ /* 0x000fc800078e4800 */
[----:B------:R-:W-:Y:S01]  /*2940*/  LOP3.LUT R0, R0, 0x7f800000, RZ, 0xfc, !PT ;  /* 0x7f80000000007812 */ /* 0x000fe200078efcff */
[----:B------:R-:W-:Y:S06]  /*2950*/  BRA `(.L_x_65) ;  /* 0x0000000000147947 */ /* 0x000fec0003800000 */
.L_x_59:
[----:B------:R-:W-:Y:S01]  /*2960*/  LOP3.LUT R0, R17, 0x80000000, R0, 0x48, !PT ;  /* 0x8000000011007812 */ /* 0x000fe200078e4800 */
[----:B------:R-:W-:Y:S06]  /*2970*/  BRA `(.L_x_65) ;  /* 0x00000000000c7947 */ /* 0x000fec0003800000 */
.L_x_58:
[----:B------:R-:W0:Y:S01]  /*2980*/  MUFU.RSQ R0, -QNAN ;  /* 0xffc0000000007908 */ /* 0x000e220000001400 */
[----:B------:R-:W-:Y:S05]  /*2990*/  BRA `(.L_x_65) ;  /* 0x0000000000047947 */ /* 0x000fea0003800000 */
.L_x_57:
[----:B------:R-:W-:-:S07]  /*29a0*/  FADD.FTZ R0, R0, R3 ;  /* 0x0000000300007221 */ /* 0x000fce0000010000 */
.L_x_65:
[----:B------:R-:W-:Y:S05]  /*29b0*/  BSYNC.RECONVERGENT B0 ;  /* 0x0000000000007941 */ /* 0x000fea0003800200 */
.L_x_55:
[----:B------:R-:W-:-:S04]  /*29c0*/  HFMA2 R13, -RZ, RZ, 0, 0 ;  /* 0x00000000ff0d7431 */ /* 0x000fc800000001ff */
[----:B0-----:R-:W-:Y:S05]  /*29d0*/  RET.REL.NODEC R12 `(_Z21softmaxDepthAdvergingPfS_S_iii) ;  /* 0xffffffd40c887950 */ /* 0x001fea0003c3ffff */
.L_x_66:
[----:B------:R-:W-:-:S00]  /*29e0*/  BRA `(.L_x_66) ;  /* 0xfffffffc00fc7947 */ /* 0x000fc0000383ffff */
[----:B------:R-:W-:-:S00]  /*29f0*/  NOP ;  /* 0x0000000000007918 */ /* 0x000fc00000000000 */
        /* <DEDUP_REMOVED lines=8> */
.L_x_67:


//--------------------- .nv.shared._Z21softmaxDepthAdvergingPfS_S_iii --------------------------
	.section	.nv.shared._Z21softmaxDepthAdvergingPfS_S_iii,"aw",@nobits
	.sectionflags	@""
	.align	4
.nv.shared._Z21softmaxDepthAdvergingPfS_S_iii:
	.zero		17408


//--------------------- .nv.shared.reserved.0     --------------------------
	.section	.nv.shared.reserved.0,"aw",@nobits
	.weak		__nv_reservedSMEM_offset_0_alias
	.size		__nv_reservedSMEM_offset_0_alias, 0, 64
	.other		__nv_reservedSMEM_offset_0_alias,@"STO_CUDA_RESERVED_SHARED STV_DEFAULT"
__nv_reservedSMEM_offset_0_alias:
	.zero		0
	.zero		64


//--------------------- .nv.constant0._Z21softmaxDepthAdvergingPfS_S_iii --------------------------
	.section	.nv.constant0._Z21softmaxDepthAdvergingPfS_S_iii,"a",@progbits
	.sectionflags	@""
	.align	4
.nv.constant0._Z21softmaxDepthAdvergingPfS_S_iii:
	.zero		932


//--------------------- SYMBOLS --------------------------

	.type		.nv.reservedSmem.offset0,@object
	.size		.nv.reservedSmem.offset0,0x4
	.type		.nv.reservedSmem.cap,@object
	.size		.nv.reservedSmem.cap,0x4
